//
// Generated by NVIDIA NVVM Compiler
//
// Compiler Build ID: CL-36424714
// Cuda compilation tools, release 13.0, V13.0.88
// Based on NVVM 20.0.0
//

.version 9.0
.target sm_100
.address_size 64

	// .globl	_Z21scan_blocks_exclusiveILi512EEvPKiPiS2_i
// _ZZ21scan_blocks_exclusiveILi512EEvPKiPiS2_iE4temp has been demoted
// _ZZ25scan_block_sums_exclusiveILi512EEvPKiPiiE4temp has been demoted

.visible .entry _Z21scan_blocks_exclusiveILi512EEvPKiPiS2_i(
	.param .u64 .ptr .align 1 _Z21scan_blocks_exclusiveILi512EEvPKiPiS2_i_param_0,
	.param .u64 .ptr .align 1 _Z21scan_blocks_exclusiveILi512EEvPKiPiS2_i_param_1,
	.param .u64 .ptr .align 1 _Z21scan_blocks_exclusiveILi512EEvPKiPiS2_i_param_2,
	.param .u32 _Z21scan_blocks_exclusiveILi512EEvPKiPiS2_i_param_3
)
{
	.reg .pred 	%p<26>;
	.reg .b32 	%r<137>;
	.reg .b64 	%rd<13>;
	// demoted variable
	.shared .align 4 .b8 _ZZ21scan_blocks_exclusiveILi512EEvPKiPiS2_iE4temp[4096];
	ld.param.u64 	%rd5, [_Z21scan_blocks_exclusiveILi512EEvPKiPiS2_i_param_0];
	ld.param.u64 	%rd3, [_Z21scan_blocks_exclusiveILi512EEvPKiPiS2_i_param_1];
	ld.param.u64 	%rd4, [_Z21scan_blocks_exclusiveILi512EEvPKiPiS2_i_param_2];
	ld.param.u32 	%r11, [_Z21scan_blocks_exclusiveILi512EEvPKiPiS2_i_param_3];
	cvta.to.global.u64 	%rd6, %rd5;
	mov.u32 	%r1, %tid.x;
	mov.u32 	%r2, %ctaid.x;
	shl.b32 	%r13, %r2, 10;
	or.b32  	%r3, %r13, %r1;
	add.s32 	%r4, %r3, 512;
	setp.ge.s32 	%p1, %r3, %r11;
	mul.wide.s32 	%rd7, %r3, 4;
	add.s64 	%rd1, %rd6, %rd7;
	mov.b32 	%r135, 0;
	@%p1 bra 	$L__BB0_2;
	ld.global.u32 	%r135, [%rd1];
$L__BB0_2:
	shl.b32 	%r15, %r1, 2;
	mov.u32 	%r16, _ZZ21scan_blocks_exclusiveILi512EEvPKiPiS2_iE4temp;
	add.s32 	%r7, %r16, %r15;
	st.shared.u32 	[%r7], %r135;
	setp.ge.s32 	%p2, %r4, %r11;
	mov.b32 	%r136, 0;
	@%p2 bra 	$L__BB0_4;
	ld.global.u32 	%r136, [%rd1+2048];
$L__BB0_4:
	st.shared.u32 	[%r7+2048], %r136;
	add.s32 	%r10, %r1, 1;
	bar.sync 	0;
	setp.gt.u32 	%p3, %r1, 511;
	@%p3 bra 	$L__BB0_6;
	shl.b32 	%r17, %r10, 3;
	add.s32 	%r19, %r16, %r17;
	ld.shared.u32 	%r20, [%r19+-8];
	ld.shared.u32 	%r21, [%r19+-4];
	add.s32 	%r22, %r21, %r20;
	st.shared.u32 	[%r19+-4], %r22;
$L__BB0_6:
	bar.sync 	0;
	setp.gt.u32 	%p4, %r1, 255;
	@%p4 bra 	$L__BB0_8;
	shl.b32 	%r23, %r10, 4;
	add.s32 	%r25, %r16, %r23;
	ld.shared.u32 	%r26, [%r25+-12];
	ld.shared.u32 	%r27, [%r25+-4];
	add.s32 	%r28, %r27, %r26;
	st.shared.u32 	[%r25+-4], %r28;
$L__BB0_8:
	bar.sync 	0;
	setp.gt.u32 	%p5, %r1, 127;
	@%p5 bra 	$L__BB0_10;
	shl.b32 	%r29, %r10, 5;
	add.s32 	%r31, %r16, %r29;
	ld.shared.u32 	%r32, [%r31+-20];
	ld.shared.u32 	%r33, [%r31+-4];
	add.s32 	%r34, %r33, %r32;
	st.shared.u32 	[%r31+-4], %r34;
$L__BB0_10:
	bar.sync 	0;
	setp.gt.u32 	%p6, %r1, 63;
	@%p6 bra 	$L__BB0_12;
	shl.b32 	%r35, %r10, 6;
	add.s32 	%r37, %r16, %r35;
	ld.shared.u32 	%r38, [%r37+-36];
	ld.shared.u32 	%r39, [%r37+-4];
	add.s32 	%r40, %r39, %r38;
	st.shared.u32 	[%r37+-4], %r40;
$L__BB0_12:
	bar.sync 	0;
	setp.gt.u32 	%p7, %r1, 31;
	@%p7 bra 	$L__BB0_14;
	shl.b32 	%r41, %r10, 7;
	add.s32 	%r43, %r16, %r41;
	ld.shared.u32 	%r44, [%r43+-68];
	ld.shared.u32 	%r45, [%r43+-4];
	add.s32 	%r46, %r45, %r44;
	st.shared.u32 	[%r43+-4], %r46;
$L__BB0_14:
	bar.sync 	0;
	setp.gt.u32 	%p8, %r1, 15;
	@%p8 bra 	$L__BB0_16;
	shl.b32 	%r47, %r10, 8;
	add.s32 	%r49, %r16, %r47;
	ld.shared.u32 	%r50, [%r49+-132];
	ld.shared.u32 	%r51, [%r49+-4];
	add.s32 	%r52, %r51, %r50;
	st.shared.u32 	[%r49+-4], %r52;
$L__BB0_16:
	bar.sync 	0;
	setp.gt.u32 	%p9, %r1, 7;
	@%p9 bra 	$L__BB0_18;
	shl.b32 	%r53, %r10, 9;
	add.s32 	%r55, %r16, %r53;
	ld.shared.u32 	%r56, [%r55+-260];
	ld.shared.u32 	%r57, [%r55+-4];
	add.s32 	%r58, %r57, %r56;
	st.shared.u32 	[%r55+-4], %r58;
$L__BB0_18:
	bar.sync 	0;
	setp.gt.u32 	%p10, %r1, 3;
	@%p10 bra 	$L__BB0_20;
	shl.b32 	%r59, %r10, 10;
	add.s32 	%r61, %r16, %r59;
	ld.shared.u32 	%r62, [%r61+-516];
	ld.shared.u32 	%r63, [%r61+-4];
	add.s32 	%r64, %r63, %r62;
	st.shared.u32 	[%r61+-4], %r64;
$L__BB0_20:
	bar.sync 	0;
	setp.gt.u32 	%p11, %r1, 1;
	@%p11 bra 	$L__BB0_22;
	shl.b32 	%r65, %r10, 11;
	add.s32 	%r67, %r16, %r65;
	ld.shared.u32 	%r68, [%r67+-1028];
	ld.shared.u32 	%r69, [%r67+-4];
	add.s32 	%r70, %r69, %r68;
	st.shared.u32 	[%r67+-4], %r70;
$L__BB0_22:
	bar.sync 	0;
	setp.ne.s32 	%p12, %r1, 0;
	@%p12 bra 	$L__BB0_24;
	ld.shared.u32 	%r71, [_ZZ21scan_blocks_exclusiveILi512EEvPKiPiS2_iE4temp+2044];
	ld.shared.u32 	%r72, [_ZZ21scan_blocks_exclusiveILi512EEvPKiPiS2_iE4temp+4092];
	add.s32 	%r73, %r72, %r71;
	st.shared.u32 	[_ZZ21scan_blocks_exclusiveILi512EEvPKiPiS2_iE4temp+4092], %r73;
$L__BB0_24:
	setp.ne.s32 	%p13, %r1, 0;
	bar.sync 	0;
	@%p13 bra 	$L__BB0_26;
	ld.shared.u32 	%r74, [_ZZ21scan_blocks_exclusiveILi512EEvPKiPiS2_iE4temp+4092];
	cvta.to.global.u64 	%rd8, %rd4;
	mul.wide.u32 	%rd9, %r2, 4;
	add.s64 	%rd10, %rd8, %rd9;
	st.global.u32 	[%rd10], %r74;
	mov.b32 	%r75, 0;
	st.shared.u32 	[_ZZ21scan_blocks_exclusiveILi512EEvPKiPiS2_iE4temp+4092], %r75;
$L__BB0_26:
	setp.ne.s32 	%p14, %r1, 0;
	bar.sync 	0;
	@%p14 bra 	$L__BB0_28;
	ld.shared.u32 	%r76, [_ZZ21scan_blocks_exclusiveILi512EEvPKiPiS2_iE4temp+2044];
	ld.shared.u32 	%r77, [_ZZ21scan_blocks_exclusiveILi512EEvPKiPiS2_iE4temp+4092];
	st.shared.u32 	[_ZZ21scan_blocks_exclusiveILi512EEvPKiPiS2_iE4temp+2044], %r77;
	add.s32 	%r78, %r77, %r76;
	st.shared.u32 	[_ZZ21scan_blocks_exclusiveILi512EEvPKiPiS2_iE4temp+4092], %r78;
$L__BB0_28:
	setp.gt.u32 	%p15, %r1, 1;
	bar.sync 	0;
	@%p15 bra 	$L__BB0_30;
	shl.b32 	%r79, %r10, 11;
	add.s32 	%r81, %r16, %r79;
	ld.shared.u32 	%r82, [%r81+-1028];
	ld.shared.u32 	%r83, [%r81+-4];
	st.shared.u32 	[%r81+-1028], %r83;
	add.s32 	%r84, %r83, %r82;
	st.shared.u32 	[%r81+-4], %r84;
$L__BB0_30:
	setp.gt.u32 	%p16, %r1, 3;
	bar.sync 	0;
	@%p16 bra 	$L__BB0_32;
	shl.b32 	%r85, %r10, 10;
	add.s32 	%r87, %r16, %r85;
	ld.shared.u32 	%r88, [%r87+-516];
	ld.shared.u32 	%r89, [%r87+-4];
	st.shared.u32 	[%r87+-516], %r89;
	add.s32 	%r90, %r89, %r88;
	st.shared.u32 	[%r87+-4], %r90;
$L__BB0_32:
	setp.gt.u32 	%p17, %r1, 7;
	bar.sync 	0;
	@%p17 bra 	$L__BB0_34;
	shl.b32 	%r91, %r10, 9;
	add.s32 	%r93, %r16, %r91;
	ld.shared.u32 	%r94, [%r93+-260];
	ld.shared.u32 	%r95, [%r93+-4];
	st.shared.u32 	[%r93+-260], %r95;
	add.s32 	%r96, %r95, %r94;
	st.shared.u32 	[%r93+-4], %r96;
$L__BB0_34:
	setp.gt.u32 	%p18, %r1, 15;
	bar.sync 	0;
	@%p18 bra 	$L__BB0_36;
	shl.b32 	%r97, %r10, 8;
	add.s32 	%r99, %r16, %r97;
	ld.shared.u32 	%r100, [%r99+-132];
	ld.shared.u32 	%r101, [%r99+-4];
	st.shared.u32 	[%r99+-132], %r101;
	add.s32 	%r102, %r101, %r100;
	st.shared.u32 	[%r99+-4], %r102;
$L__BB0_36:
	setp.gt.u32 	%p19, %r1, 31;
	bar.sync 	0;
	@%p19 bra 	$L__BB0_38;
	shl.b32 	%r103, %r10, 7;
	add.s32 	%r105, %r16, %r103;
	ld.shared.u32 	%r106, [%r105+-68];
	ld.shared.u32 	%r107, [%r105+-4];
	st.shared.u32 	[%r105+-68], %r107;
	add.s32 	%r108, %r107, %r106;
	st.shared.u32 	[%r105+-4], %r108;
$L__BB0_38:
	setp.gt.u32 	%p20, %r1, 63;
	bar.sync 	0;
	@%p20 bra 	$L__BB0_40;
	shl.b32 	%r109, %r10, 6;
	add.s32 	%r111, %r16, %r109;
	ld.shared.u32 	%r112, [%r111+-36];
	ld.shared.u32 	%r113, [%r111+-4];
	st.shared.u32 	[%r111+-36], %r113;
	add.s32 	%r114, %r113, %r112;
	st.shared.u32 	[%r111+-4], %r114;
$L__BB0_40:
	setp.gt.u32 	%p21, %r1, 127;
	bar.sync 	0;
	@%p21 bra 	$L__BB0_42;
	shl.b32 	%r115, %r10, 5;
	add.s32 	%r117, %r16, %r115;
	ld.shared.u32 	%r118, [%r117+-20];
	ld.shared.u32 	%r119, [%r117+-4];
	st.shared.u32 	[%r117+-20], %r119;
	add.s32 	%r120, %r119, %r118;
	st.shared.u32 	[%r117+-4], %r120;
$L__BB0_42:
	setp.gt.u32 	%p22, %r1, 255;
	bar.sync 	0;
	@%p22 bra 	$L__BB0_44;
	shl.b32 	%r121, %r10, 4;
	add.s32 	%r123, %r16, %r121;
	ld.shared.u32 	%r124, [%r123+-12];
	ld.shared.u32 	%r125, [%r123+-4];
	st.shared.u32 	[%r123+-12], %r125;
	add.s32 	%r126, %r125, %r124;
	st.shared.u32 	[%r123+-4], %r126;
$L__BB0_44:
	setp.gt.u32 	%p23, %r1, 511;
	bar.sync 	0;
	@%p23 bra 	$L__BB0_46;
	shl.b32 	%r127, %r10, 3;
	add.s32 	%r129, %r16, %r127;
	ld.shared.u32 	%r130, [%r129+-8];
	ld.shared.u32 	%r131, [%r129+-4];
	st.shared.u32 	[%r129+-8], %r131;
	add.s32 	%r132, %r131, %r130;
	st.shared.u32 	[%r129+-4], %r132;
$L__BB0_46:
	setp.ge.s32 	%p24, %r3, %r11;
	bar.sync 	0;
	cvta.to.global.u64 	%rd11, %rd3;
	add.s64 	%rd2, %rd11, %rd7;
	@%p24 bra 	$L__BB0_48;
	ld.shared.u32 	%r133, [%r7];
	st.global.u32 	[%rd2], %r133;
$L__BB0_48:
	setp.ge.s32 	%p25, %r4, %r11;
	@%p25 bra 	$L__BB0_50;
	ld.shared.u32 	%r134, [%r7+2048];
	st.global.u32 	[%rd2+2048], %r134;
$L__BB0_50:
	ret;

}
	// .globl	_Z25scan_block_sums_exclusiveILi512EEvPKiPii
.visible .entry _Z25scan_block_sums_exclusiveILi512EEvPKiPii(
	.param .u64 .ptr .align 1 _Z25scan_block_sums_exclusiveILi512EEvPKiPii_param_0,
	.param .u64 .ptr .align 1 _Z25scan_block_sums_exclusiveILi512EEvPKiPii_param_1,
	.param .u32 _Z25scan_block_sums_exclusiveILi512EEvPKiPii_param_2
)
{
	.reg .pred 	%p<26>;
	.reg .b32 	%r<133>;
	.reg .b64 	%rd<9>;
	// demoted variable
	.shared .align 4 .b8 _ZZ25scan_block_sums_exclusiveILi512EEvPKiPiiE4temp[4096];
	ld.param.u64 	%rd4, [_Z25scan_block_sums_exclusiveILi512EEvPKiPii_param_0];
	ld.param.u64 	%rd3, [_Z25scan_block_sums_exclusiveILi512EEvPKiPii_param_1];
	ld.param.u32 	%r9, [_Z25scan_block_sums_exclusiveILi512EEvPKiPii_param_2];
	cvta.to.global.u64 	%rd5, %rd4;
	mov.u32 	%r1, %tid.x;
	add.s32 	%r2, %r1, 512;
	setp.ge.s32 	%p1, %r1, %r9;
	mul.wide.u32 	%rd6, %r1, 4;
	add.s64 	%rd1, %rd5, %rd6;
	mov.b32 	%r131, 0;
	@%p1 bra 	$L__BB1_2;
	ld.global.u32 	%r131, [%rd1];
$L__BB1_2:
	shl.b32 	%r12, %r1, 2;
	mov.u32 	%r13, _ZZ25scan_block_sums_exclusiveILi512EEvPKiPiiE4temp;
	add.s32 	%r5, %r13, %r12;
	st.shared.u32 	[%r5], %r131;
	setp.ge.s32 	%p2, %r2, %r9;
	mov.b32 	%r132, 0;
	@%p2 bra 	$L__BB1_4;
	ld.global.u32 	%r132, [%rd1+2048];
$L__BB1_4:
	st.shared.u32 	[%r5+2048], %r132;
	add.s32 	%r8, %r1, 1;
	bar.sync 	0;
	setp.gt.u32 	%p3, %r1, 511;
	@%p3 bra 	$L__BB1_6;
	shl.b32 	%r14, %r8, 3;
	add.s32 	%r16, %r13, %r14;
	ld.shared.u32 	%r17, [%r16+-8];
	ld.shared.u32 	%r18, [%r16+-4];
	add.s32 	%r19, %r18, %r17;
	st.shared.u32 	[%r16+-4], %r19;
$L__BB1_6:
	bar.sync 	0;
	setp.gt.u32 	%p4, %r1, 255;
	@%p4 bra 	$L__BB1_8;
	shl.b32 	%r20, %r8, 4;
	add.s32 	%r22, %r13, %r20;
	ld.shared.u32 	%r23, [%r22+-12];
	ld.shared.u32 	%r24, [%r22+-4];
	add.s32 	%r25, %r24, %r23;
	st.shared.u32 	[%r22+-4], %r25;
$L__BB1_8:
	bar.sync 	0;
	setp.gt.u32 	%p5, %r1, 127;
	@%p5 bra 	$L__BB1_10;
	shl.b32 	%r26, %r8, 5;
	add.s32 	%r28, %r13, %r26;
	ld.shared.u32 	%r29, [%r28+-20];
	ld.shared.u32 	%r30, [%r28+-4];
	add.s32 	%r31, %r30, %r29;
	st.shared.u32 	[%r28+-4], %r31;
$L__BB1_10:
	bar.sync 	0;
	setp.gt.u32 	%p6, %r1, 63;
	@%p6 bra 	$L__BB1_12;
	shl.b32 	%r32, %r8, 6;
	add.s32 	%r34, %r13, %r32;
	ld.shared.u32 	%r35, [%r34+-36];
	ld.shared.u32 	%r36, [%r34+-4];
	add.s32 	%r37, %r36, %r35;
	st.shared.u32 	[%r34+-4], %r37;
$L__BB1_12:
	bar.sync 	0;
	setp.gt.u32 	%p7, %r1, 31;
	@%p7 bra 	$L__BB1_14;
	shl.b32 	%r38, %r8, 7;
	add.s32 	%r40, %r13, %r38;
	ld.shared.u32 	%r41, [%r40+-68];
	ld.shared.u32 	%r42, [%r40+-4];
	add.s32 	%r43, %r42, %r41;
	st.shared.u32 	[%r40+-4], %r43;
$L__BB1_14:
	bar.sync 	0;
	setp.gt.u32 	%p8, %r1, 15;
	@%p8 bra 	$L__BB1_16;
	shl.b32 	%r44, %r8, 8;
	add.s32 	%r46, %r13, %r44;
	ld.shared.u32 	%r47, [%r46+-132];
	ld.shared.u32 	%r48, [%r46+-4];
	add.s32 	%r49, %r48, %r47;
	st.shared.u32 	[%r46+-4], %r49;
$L__BB1_16:
	bar.sync 	0;
	setp.gt.u32 	%p9, %r1, 7;
	@%p9 bra 	$L__BB1_18;
	shl.b32 	%r50, %r8, 9;
	add.s32 	%r52, %r13, %r50;
	ld.shared.u32 	%r53, [%r52+-260];
	ld.shared.u32 	%r54, [%r52+-4];
	add.s32 	%r55, %r54, %r53;
	st.shared.u32 	[%r52+-4], %r55;
$L__BB1_18:
	bar.sync 	0;
	setp.gt.u32 	%p10, %r1, 3;
	@%p10 bra 	$L__BB1_20;
	shl.b32 	%r56, %r8, 10;
	add.s32 	%r58, %r13, %r56;
	ld.shared.u32 	%r59, [%r58+-516];
	ld.shared.u32 	%r60, [%r58+-4];
	add.s32 	%r61, %r60, %r59;
	st.shared.u32 	[%r58+-4], %r61;
$L__BB1_20:
	bar.sync 	0;
	setp.gt.u32 	%p11, %r1, 1;
	@%p11 bra 	$L__BB1_22;
	shl.b32 	%r62, %r8, 11;
	add.s32 	%r64, %r13, %r62;
	ld.shared.u32 	%r65, [%r64+-1028];
	ld.shared.u32 	%r66, [%r64+-4];
	add.s32 	%r67, %r66, %r65;
	st.shared.u32 	[%r64+-4], %r67;
$L__BB1_22:
	bar.sync 	0;
	setp.ne.s32 	%p12, %r1, 0;
	@%p12 bra 	$L__BB1_24;
	ld.shared.u32 	%r68, [_ZZ25scan_block_sums_exclusiveILi512EEvPKiPiiE4temp+2044];
	ld.shared.u32 	%r69, [_ZZ25scan_block_sums_exclusiveILi512EEvPKiPiiE4temp+4092];
	add.s32 	%r70, %r69, %r68;
	st.shared.u32 	[_ZZ25scan_block_sums_exclusiveILi512EEvPKiPiiE4temp+4092], %r70;
$L__BB1_24:
	setp.ne.s32 	%p13, %r1, 0;
	bar.sync 	0;
	@%p13 bra 	$L__BB1_26;
	mov.b32 	%r71, 0;
	st.shared.u32 	[_ZZ25scan_block_sums_exclusiveILi512EEvPKiPiiE4temp+4092], %r71;
$L__BB1_26:
	setp.ne.s32 	%p14, %r1, 0;
	bar.sync 	0;
	@%p14 bra 	$L__BB1_28;
	ld.shared.u32 	%r72, [_ZZ25scan_block_sums_exclusiveILi512EEvPKiPiiE4temp+2044];
	ld.shared.u32 	%r73, [_ZZ25scan_block_sums_exclusiveILi512EEvPKiPiiE4temp+4092];
	st.shared.u32 	[_ZZ25scan_block_sums_exclusiveILi512EEvPKiPiiE4temp+2044], %r73;
	add.s32 	%r74, %r73, %r72;
	st.shared.u32 	[_ZZ25scan_block_sums_exclusiveILi512EEvPKiPiiE4temp+4092], %r74;
$L__BB1_28:
	setp.gt.u32 	%p15, %r1, 1;
	bar.sync 	0;
	@%p15 bra 	$L__BB1_30;
	shl.b32 	%r75, %r8, 11;
	add.s32 	%r77, %r13, %r75;
	ld.shared.u32 	%r78, [%r77+-1028];
	ld.shared.u32 	%r79, [%r77+-4];
	st.shared.u32 	[%r77+-1028], %r79;
	add.s32 	%r80, %r79, %r78;
	st.shared.u32 	[%r77+-4], %r80;
$L__BB1_30:
	setp.gt.u32 	%p16, %r1, 3;
	bar.sync 	0;
	@%p16 bra 	$L__BB1_32;
	shl.b32 	%r81, %r8, 10;
	add.s32 	%r83, %r13, %r81;
	ld.shared.u32 	%r84, [%r83+-516];
	ld.shared.u32 	%r85, [%r83+-4];
	st.shared.u32 	[%r83+-516], %r85;
	add.s32 	%r86, %r85, %r84;
	st.shared.u32 	[%r83+-4], %r86;
$L__BB1_32:
	setp.gt.u32 	%p17, %r1, 7;
	bar.sync 	0;
	@%p17 bra 	$L__BB1_34;
	shl.b32 	%r87, %r8, 9;
	add.s32 	%r89, %r13, %r87;
	ld.shared.u32 	%r90, [%r89+-260];
	ld.shared.u32 	%r91, [%r89+-4];
	st.shared.u32 	[%r89+-260], %r91;
	add.s32 	%r92, %r91, %r90;
	st.shared.u32 	[%r89+-4], %r92;
$L__BB1_34:
	setp.gt.u32 	%p18, %r1, 15;
	bar.sync 	0;
	@%p18 bra 	$L__BB1_36;
	shl.b32 	%r93, %r8, 8;
	add.s32 	%r95, %r13, %r93;
	ld.shared.u32 	%r96, [%r95+-132];
	ld.shared.u32 	%r97, [%r95+-4];
	st.shared.u32 	[%r95+-132], %r97;
	add.s32 	%r98, %r97, %r96;
	st.shared.u32 	[%r95+-4], %r98;
$L__BB1_36:
	setp.gt.u32 	%p19, %r1, 31;
	bar.sync 	0;
	@%p19 bra 	$L__BB1_38;
	shl.b32 	%r99, %r8, 7;
	add.s32 	%r101, %r13, %r99;
	ld.shared.u32 	%r102, [%r101+-68];
	ld.shared.u32 	%r103, [%r101+-4];
	st.shared.u32 	[%r101+-68], %r103;
	add.s32 	%r104, %r103, %r102;
	st.shared.u32 	[%r101+-4], %r104;
$L__BB1_38:
	setp.gt.u32 	%p20, %r1, 63;
	bar.sync 	0;
	@%p20 bra 	$L__BB1_40;
	shl.b32 	%r105, %r8, 6;
	add.s32 	%r107, %r13, %r105;
	ld.shared.u32 	%r108, [%r107+-36];
	ld.shared.u32 	%r109, [%r107+-4];
	st.shared.u32 	[%r107+-36], %r109;
	add.s32 	%r110, %r109, %r108;
	st.shared.u32 	[%r107+-4], %r110;
$L__BB1_40:
	setp.gt.u32 	%p21, %r1, 127;
	bar.sync 	0;
	@%p21 bra 	$L__BB1_42;
	shl.b32 	%r111, %r8, 5;
	add.s32 	%r113, %r13, %r111;
	ld.shared.u32 	%r114, [%r113+-20];
	ld.shared.u32 	%r115, [%r113+-4];
	st.shared.u32 	[%r113+-20], %r115;
	add.s32 	%r116, %r115, %r114;
	st.shared.u32 	[%r113+-4], %r116;
$L__BB1_42:
	setp.gt.u32 	%p22, %r1, 255;
	bar.sync 	0;
	@%p22 bra 	$L__BB1_44;
	shl.b32 	%r117, %r8, 4;
	add.s32 	%r119, %r13, %r117;
	ld.shared.u32 	%r120, [%r119+-12];
	ld.shared.u32 	%r121, [%r119+-4];
	st.shared.u32 	[%r119+-12], %r121;
	add.s32 	%r122, %r121, %r120;
	st.shared.u32 	[%r119+-4], %r122;
$L__BB1_44:
	setp.gt.u32 	%p23, %r1, 511;
	bar.sync 	0;
	@%p23 bra 	$L__BB1_46;
	shl.b32 	%r123, %r8, 3;
	add.s32 	%r125, %r13, %r123;
	ld.shared.u32 	%r126, [%r125+-8];
	ld.shared.u32 	%r127, [%r125+-4];
	st.shared.u32 	[%r125+-8], %r127;
	add.s32 	%r128, %r127, %r126;
	st.shared.u32 	[%r125+-4], %r128;
$L__BB1_46:
	setp.ge.s32 	%p24, %r1, %r9;
	bar.sync 	0;
	cvta.to.global.u64 	%rd7, %rd3;
	add.s64 	%rd2, %rd7, %rd6;
	@%p24 bra 	$L__BB1_48;
	ld.shared.u32 	%r129, [%r5];
	st.global.u32 	[%rd2], %r129;
$L__BB1_48:
	setp.ge.s32 	%p25, %r2, %r9;
	@%p25 bra 	$L__BB1_50;
	ld.shared.u32 	%r130, [%r5+2048];
	st.global.u32 	[%rd2+2048], %r130;
$L__BB1_50:
	ret;

}
	// .globl	_Z26add_offsets_make_inclusiveILi512EEvPKiS1_PiS1_i
.visible .entry _Z26add_offsets_make_inclusiveILi512EEvPKiS1_PiS1_i(
	.param .u64 .ptr .align 1 _Z26add_offsets_make_inclusiveILi512EEvPKiS1_PiS1_i_param_0,
	.param .u64 .ptr .align 1 _Z26add_offsets_make_inclusiveILi512EEvPKiS1_PiS1_i_param_1,
	.param .u64 .ptr .align 1 _Z26add_offsets_make_inclusiveILi512EEvPKiS1_PiS1_i_param_2,
	.param .u64 .ptr .align 1 _Z26add_offsets_make_inclusiveILi512EEvPKiS1_PiS1_i_param_3,
	.param .u32 _Z26add_offsets_make_inclusiveILi512EEvPKiS1_PiS1_i_param_4
)
{
	.reg .pred 	%p<3>;
	.reg .b32 	%r<16>;
	.reg .b64 	%rd<19>;

	ld.param.u64 	%rd4, [_Z26add_offsets_make_inclusiveILi512EEvPKiS1_PiS1_i_param_0];
	ld.param.u64 	%rd5, [_Z26add_offsets_make_inclusiveILi512EEvPKiS1_PiS1_i_param_1];
	ld.param.u64 	%rd6, [_Z26add_offsets_make_inclusiveILi512EEvPKiS1_PiS1_i_param_2];
	ld.param.u64 	%rd7, [_Z26add_offsets_make_inclusiveILi512EEvPKiS1_PiS1_i_param_3];
	ld.param.u32 	%r4, [_Z26add_offsets_make_inclusiveILi512EEvPKiS1_PiS1_i_param_4];
	cvta.to.global.u64 	%rd1, %rd6;
	cvta.to.global.u64 	%rd2, %rd4;
	cvta.to.global.u64 	%rd3, %rd5;
	cvta.to.global.u64 	%rd8, %rd7;
	mov.u32 	%r5, %tid.x;
	mov.u32 	%r6, %ctaid.x;
	shl.b32 	%r7, %r6, 10;
	mul.wide.u32 	%rd9, %r6, 4;
	add.s64 	%rd10, %rd8, %rd9;
	ld.global.u32 	%r1, [%rd10];
	or.b32  	%r2, %r7, %r5;
	add.s32 	%r3, %r2, 512;
	setp.ge.s32 	%p1, %r2, %r4;
	@%p1 bra 	$L__BB2_2;
	mul.wide.s32 	%rd11, %r2, 4;
	add.s64 	%rd12, %rd3, %rd11;
	ld.global.u32 	%r8, [%rd12];
	add.s32 	%r9, %r8, %r1;
	add.s64 	%rd13, %rd2, %rd11;
	ld.global.u32 	%r10, [%rd13];
	add.s32 	%r11, %r9, %r10;
	add.s64 	%rd14, %rd1, %rd11;
	st.global.u32 	[%rd14], %r11;
$L__BB2_2:
	setp.ge.s32 	%p2, %r3, %r4;
	@%p2 bra 	$L__BB2_4;
	mul.wide.s32 	%rd15, %r3, 4;
	add.s64 	%rd16, %rd3, %rd15;
	ld.global.u32 	%r12, [%rd16];
	add.s32 	%r13, %r12, %r1;
	add.s64 	%rd17, %rd2, %rd15;
	ld.global.u32 	%r14, [%rd17];
	add.s32 	%r15, %r13, %r14;
	add.s64 	%rd18, %rd1, %rd15;
	st.global.u32 	[%rd18], %r15;
$L__BB2_4:
	ret;

}


// ===== COMPILED SASS (sm_100) =====

	.target	sm_100

	.elftype	@"ET_EXEC"


//--------------------- .note.nv.tkinfo           --------------------------
	.section	.note.nv.tkinfo,"",@"SHT_NOTE"
	.sectionflags	@"SHF_NOTE_NV_TKINFO"
	.tkinfo
        /*0018*/ 	.word	0x00000002
        /*0030*/ 	.string	""
        /*0030*/ 	.string	"ptxas"
        /*0030*/ 	.string	"Cuda compilation tools, release 13.0, V13.0.88"
        /*0030*/ 	.string	"Build cuda_13.0.r13.0/compiler.36424714_0"
        /*0030*/ 	.string	"-arch sm_100 -m 64 "



//--------------------- .note.nv.cuinfo           --------------------------
	.section	.note.nv.cuinfo,"",@"SHT_NOTE"
	.sectionflags	@"SHF_NOTE_NV_CUINFO"
        /*0018*/ 	.short	0x0002
        /*001a*/ 	.short	0x0064
        /*001c*/ 	.short	0x0082
	.zero		2


//--------------------- .nv.info                  --------------------------
	.section	.nv.info,"",@"SHT_CUDA_INFO"
	.align	4


	//----- nvinfo : EIATTR_REGCOUNT
	.align		4
        /*0000*/ 	.byte	0x04, 0x2f
        /*0002*/ 	.short	(.L_1 - .L_0)
	.align		4
.L_0:
        /*0004*/ 	.word	index@(_Z21scan_blocks_exclusiveILi512EEvPKiPiS2_i)
        /*0008*/ 	.word	0x00000012


	//----- nvinfo : EIATTR_FRAME_SIZE
	.align		4
.L_1:
        /*000c*/ 	.byte	0x04, 0x11
        /*000e*/ 	.short	(.L_3 - .L_2)
	.align		4
.L_2:
        /*0010*/ 	.word	index@(_Z21scan_blocks_exclusiveILi512EEvPKiPiS2_i)
        /*0014*/ 	.word	0x00000000


	//----- nvinfo : EIATTR_REGCOUNT
	.align		4
.L_3:
        /*0018*/ 	.byte	0x04, 0x2f
        /*001a*/ 	.short	(.L_5 - .L_4)
	.align		4
.L_4:
        /*001c*/ 	.word	index@(_Z25scan_block_sums_exclusiveILi512EEvPKiPii)
        /*0020*/ 	.word	0x00000010


	//----- nvinfo : EIATTR_FRAME_SIZE
	.align		4
.L_5:
        /*0024*/ 	.byte	0x04, 0x11
        /*0026*/ 	.short	(.L_7 - .L_6)
	.align		4
.L_6:
        /*0028*/ 	.word	index@(_Z25scan_block_sums_exclusiveILi512EEvPKiPii)
        /*002c*/ 	.word	0x00000000


	//----- nvinfo : EIATTR_REGCOUNT
	.align		4
.L_7:
        /*0030*/ 	.byte	0x04, 0x2f
        /*0032*/ 	.short	(.L_9 - .L_8)
	.align		4
.L_8:
        /*0034*/ 	.word	index@(_Z26add_offsets_make_inclusiveILi512EEvPKiS1_PiS1_i)
        /*0038*/ 	.word	0x00000010


	//----- nvinfo : EIATTR_FRAME_SIZE
	.align		4
.L_9:
        /*003c*/ 	.byte	0x04, 0x11
        /*003e*/ 	.short	(.L_11 - .L_10)
	.align		4
.L_10:
        /*0040*/ 	.word	index@(_Z26add_offsets_make_inclusiveILi512EEvPKiS1_PiS1_i)
        /*0044*/ 	.word	0x00000000


	//----- nvinfo : EIATTR_MIN_STACK_SIZE
	.align		4
.L_11:
        /*0048*/ 	.byte	0x04, 0x12
        /*004a*/ 	.short	(.L_13 - .L_12)
	.align		4
.L_12:
        /*004c*/ 	.word	index@(_Z26add_offsets_make_inclusiveILi512EEvPKiS1_PiS1_i)
        /*0050*/ 	.word	0x00000000


	//----- nvinfo : EIATTR_MIN_STACK_SIZE
	.align		4
.L_13:
        /*0054*/ 	.byte	0x04, 0x12
        /*0056*/ 	.short	(.L_15 - .L_14)
	.align		4
.L_14:
        /*0058*/ 	.word	index@(_Z25scan_block_sums_exclusiveILi512EEvPKiPii)
        /*005c*/ 	.word	0x00000000


	//----- nvinfo : EIATTR_MIN_STACK_SIZE
	.align		4
.L_15:
        /*0060*/ 	.byte	0x04, 0x12
        /*0062*/ 	.short	(.L_17 - .L_16)
	.align		4
.L_16:
        /*0064*/ 	.word	index@(_Z21scan_blocks_exclusiveILi512EEvPKiPiS2_i)
        /*0068*/ 	.word	0x00000000
.L_17:


//--------------------- .nv.compat                --------------------------
	.section	.nv.compat,"",@"SHT_CUDA_COMPAT_INFO"
	.align	4
        /*0000*/ 	.byte	0x02, 0x09, 0x00, 0x00, 0x02, 0x02, 0x01, 0x00, 0x02, 0x05, 0x05, 0x00, 0x03, 0x07, 0x01, 0x01
        /*0010*/ 	.byte	0x02, 0x03, 0x00, 0x00, 0x02, 0x06, 0x01, 0x00, 0x04, 0x0b, 0x08, 0x00, 0x09, 0x00, 0x00, 0x00
        /*0020*/ 	.byte	0x00, 0x00, 0x00, 0x00


//--------------------- .nv.info._Z26add_offsets_make_inclusiveILi512EEvPKiS1_PiS1_i --------------------------
	.section	.nv.info._Z26add_offsets_make_inclusiveILi512EEvPKiS1_PiS1_i,"",@"SHT_CUDA_INFO"
	.sectionflags	@""
	.align	4


	//----- nvinfo : EIATTR_CUDA_API_VERSION
	.align		4
        /*0000*/ 	.byte	0x04, 0x37
        /*0002*/ 	.short	(.L_19 - .L_18)
.L_18:
        /*0004*/ 	.word	0x00000082


	//----- nvinfo : EIATTR_KPARAM_INFO
	.align		4
.L_19:
        /*0008*/ 	.byte	0x04, 0x17
        /*000a*/ 	.short	(.L_21 - .L_20)
.L_20:
        /*000c*/ 	.word	0x00000000
        /*0010*/ 	.short	0x0004
        /*0012*/ 	.short	0x0020
        /*0014*/ 	.byte	0x00, 0xf0, 0x11, 0x00


	//----- nvinfo : EIATTR_KPARAM_INFO
	.align		4
.L_21:
        /*0018*/ 	.byte	0x04, 0x17
        /*001a*/ 	.short	(.L_23 - .L_22)
.L_22:
        /*001c*/ 	.word	0x00000000
        /*0020*/ 	.short	0x0003
        /*0022*/ 	.short	0x0018
        /*0024*/ 	.byte	0x00, 0xf5, 0x21, 0x00


	//----- nvinfo : EIATTR_KPARAM_INFO
	.align		4
.L_23:
        /*0028*/ 	.byte	0x04, 0x17
        /*002a*/ 	.short	(.L_25 - .L_24)
.L_24:
        /*002c*/ 	.word	0x00000000
        /*0030*/ 	.short	0x0002
        /*0032*/ 	.short	0x0010
        /*0034*/ 	.byte	0x00, 0xf5, 0x21, 0x00


	//----- nvinfo : EIATTR_KPARAM_INFO
	.align		4
.L_25:
        /*0038*/ 	.byte	0x04, 0x17
        /*003a*/ 	.short	(.L_27 - .L_26)
.L_26:
        /*003c*/ 	.word	0x00000000
        /*0040*/ 	.short	0x0001
        /*0042*/ 	.short	0x0008
        /*0044*/ 	.byte	0x00, 0xf5, 0x21, 0x00


	//----- nvinfo : EIATTR_KPARAM_INFO
	.align		4
.L_27:
        /*0048*/ 	.byte	0x04, 0x17
        /*004a*/ 	.short	(.L_29 - .L_28)
.L_28:
        /*004c*/ 	.word	0x00000000
        /*0050*/ 	.short	0x0000
        /*0052*/ 	.short	0x0000
        /*0054*/ 	.byte	0x00, 0xf5, 0x21, 0x00


	//----- nvinfo : EIATTR_SPARSE_MMA_MASK
	.align		4
.L_29:
        /*0058*/ 	.byte	0x03, 0x50
        /*005a*/ 	.short	0x0000


	//----- nvinfo : EIATTR_MAXREG_COUNT
	.align		4
        /*005c*/ 	.byte	0x03, 0x1b
        /*005e*/ 	.short	0x00ff


	//----- nvinfo : EIATTR_MERCURY_ISA_VERSION
	.align		4
        /*0060*/ 	.byte	0x03, 0x5f
        /*0062*/ 	.short	0x0101


	//----- nvinfo : EIATTR_VRC_CTA_INIT_COUNT
	.align		4
        /*0064*/ 	.byte	0x02, 0x4a
	.zero		1
	.zero		1


	//----- nvinfo : EIATTR_EXIT_INSTR_OFFSETS
	.align		4
        /*0068*/ 	.byte	0x04, 0x1c
        /*006a*/ 	.short	(.L_31 - .L_30)


	//   ....[0]....
.L_30:
        /*006c*/ 	.word	0x00000170


	//   ....[1]....
        /*0070*/ 	.word	0x00000220


	//----- nvinfo : EIATTR_CBANK_PARAM_SIZE
	.align		4
.L_31:
        /*0074*/ 	.byte	0x03, 0x19
        /*0076*/ 	.short	0x0024


	//----- nvinfo : EIATTR_PARAM_CBANK
	.align		4
        /*0078*/ 	.byte	0x04, 0x0a
        /*007a*/ 	.short	(.L_33 - .L_32)
	.align		4
.L_32:
        /*007c*/ 	.word	index@(.nv.constant0._Z26add_offsets_make_inclusiveILi512EEvPKiS1_PiS1_i)
        /*0080*/ 	.short	0x0380
        /*0082*/ 	.short	0x0024


	//----- nvinfo : EIATTR_SW_WAR
	.align		4
.L_33:
        /*0084*/ 	.byte	0x04, 0x36
        /*0086*/ 	.short	(.L_35 - .L_34)
.L_34:
        /*0088*/ 	.word	0x00000008
.L_35:


//--------------------- .nv.info._Z25scan_block_sums_exclusiveILi512EEvPKiPii --------------------------
	.section	.nv.info._Z25scan_block_sums_exclusiveILi512EEvPKiPii,"",@"SHT_CUDA_INFO"
	.sectionflags	@""
	.align	4


	//----- nvinfo : EIATTR_CUDA_API_VERSION
	.align		4
        /*0000*/ 	.byte	0x04, 0x37
        /*0002*/ 	.short	(.L_37 - .L_36)
.L_36:
        /*0004*/ 	.word	0x00000082


	//----- nvinfo : EIATTR_KPARAM_INFO
	.align		4
.L_37:
        /*0008*/ 	.byte	0x04, 0x17
        /*000a*/ 	.short	(.L_39 - .L_38)
.L_38:
        /*000c*/ 	.word	0x00000000
        /*0010*/ 	.short	0x0002
        /*0012*/ 	.short	0x0010
        /*0014*/ 	.byte	0x00, 0xf0, 0x11, 0x00


	//----- nvinfo : EIATTR_KPARAM_INFO
	.align		4
.L_39:
        /*0018*/ 	.byte	0x04, 0x17
        /*001a*/ 	.short	(.L_41 - .L_40)
.L_40:
        /*001c*/ 	.word	0x00000000
        /*0020*/ 	.short	0x0001
        /*0022*/ 	.short	0x0008
        /*0024*/ 	.byte	0x00, 0xf5, 0x21, 0x00


	//----- nvinfo : EIATTR_KPARAM_INFO
	.align		4
.L_41:
        /*0028*/ 	.byte	0x04, 0x17
        /*002a*/ 	.short	(.L_43 - .L_42)
.L_42:
        /*002c*/ 	.word	0x00000000
        /*0030*/ 	.short	0x0000
        /*0032*/ 	.short	0x0000
        /*0034*/ 	.byte	0x00, 0xf5, 0x21, 0x00


	//----- nvinfo : EIATTR_SPARSE_MMA_MASK
	.align		4
.L_43:
        /*0038*/ 	.byte	0x03, 0x50
        /*003a*/ 	.short	0x0000


	//----- nvinfo : EIATTR_MAXREG_COUNT
	.align		4
        /*003c*/ 	.byte	0x03, 0x1b
        /*003e*/ 	.short	0x00ff


	//----- nvinfo : EIATTR_NUM_BARRIERS
	.align		4
        /*0040*/ 	.byte	0x02, 0x4c
        /*0042*/ 	.byte	0x01
	.zero		1


	//----- nvinfo : EIATTR_MERCURY_ISA_VERSION
	.align		4
        /*0044*/ 	.byte	0x03, 0x5f
        /*0046*/ 	.short	0x0101


	//----- nvinfo : EIATTR_VRC_CTA_INIT_COUNT
	.align		4
        /*0048*/ 	.byte	0x02, 0x4a
	.zero		1
	.zero		1


	//----- nvinfo : EIATTR_EXIT_INSTR_OFFSETS
	.align		4
        /*004c*/ 	.byte	0x04, 0x1c
        /*004e*/ 	.short	(.L_45 - .L_44)


	//   ....[0]....
.L_44:
        /*0050*/ 	.word	0x00000a80


	//   ....[1]....
        /*0054*/ 	.word	0x00000ab0


	//----- nvinfo : EIATTR_CBANK_PARAM_SIZE
	.align		4
.L_45:
        /*0058*/ 	.byte	0x03, 0x19
        /*005a*/ 	.short	0x0014


	//----- nvinfo : EIATTR_PARAM_CBANK
	.align		4
        /*005c*/ 	.byte	0x04, 0x0a
        /*005e*/ 	.short	(.L_47 - .L_46)
	.align		4
.L_46:
        /*0060*/ 	.word	index@(.nv.constant0._Z25scan_block_sums_exclusiveILi512EEvPKiPii)
        /*0064*/ 	.short	0x0380
        /*0066*/ 	.short	0x0014


	//----- nvinfo : EIATTR_SW_WAR
	.align		4
.L_47:
        /*0068*/ 	.byte	0x04, 0x36
        /*006a*/ 	.short	(.L_49 - .L_48)
.L_48:
        /*006c*/ 	.word	0x00000008
.L_49:


//--------------------- .nv.info._Z21scan_blocks_exclusiveILi512EEvPKiPiS2_i --------------------------
	.section	.nv.info._Z21scan_blocks_exclusiveILi512EEvPKiPiS2_i,"",@"SHT_CUDA_INFO"
	.sectionflags	@""
	.align	4


	//----- nvinfo : EIATTR_CUDA_API_VERSION
	.align		4
        /*0000*/ 	.byte	0x04, 0x37
        /*0002*/ 	.short	(.L_51 - .L_50)
.L_50:
        /*0004*/ 	.word	0x00000082


	//----- nvinfo : EIATTR_KPARAM_INFO
	.align		4
.L_51:
        /*0008*/ 	.byte	0x04, 0x17
        /*000a*/ 	.short	(.L_53 - .L_52)
.L_52:
        /*000c*/ 	.word	0x00000000
        /*0010*/ 	.short	0x0003
        /*0012*/ 	.short	0x0018
        /*0014*/ 	.byte	0x00, 0xf0, 0x11, 0x00


	//----- nvinfo : EIATTR_KPARAM_INFO
	.align		4
.L_53:
        /*0018*/ 	.byte	0x04, 0x17
        /*001a*/ 	.short	(.L_55 - .L_54)
.L_54:
        /*001c*/ 	.word	0x00000000
        /*0020*/ 	.short	0x0002
        /*0022*/ 	.short	0x0010
        /*0024*/ 	.byte	0x00, 0xf5, 0x21, 0x00


	//----- nvinfo : EIATTR_KPARAM_INFO
	.align		4
.L_55:
        /*0028*/ 	.byte	0x04, 0x17
        /*002a*/ 	.short	(.L_57 - .L_56)
.L_56:
        /*002c*/ 	.word	0x00000000
        /*0030*/ 	.short	0x0001
        /*0032*/ 	.short	0x0008
        /*0034*/ 	.byte	0x00, 0xf5, 0x21, 0x00


	//----- nvinfo : EIATTR_KPARAM_INFO
	.align		4
.L_57:
        /*0038*/ 	.byte	0x04, 0x17
        /*003a*/ 	.short	(.L_59 - .L_58)
.L_58:
        /*003c*/ 	.word	0x00000000
        /*0040*/ 	.short	0x0000
        /*0042*/ 	.short	0x0000
        /*0044*/ 	.byte	0x00, 0xf5, 0x21, 0x00


	//----- nvinfo : EIATTR_SPARSE_MMA_MASK
	.align		4
.L_59:
        /*0048*/ 	.byte	0x03, 0x50
        /*004a*/ 	.short	0x0000


	//----- nvinfo : EIATTR_MAXREG_COUNT
	.align		4
        /*004c*/ 	.byte	0x03, 0x1b
        /*004e*/ 	.short	0x00ff


	//----- nvinfo : EIATTR_NUM_BARRIERS
	.align		4
        /*0050*/ 	.byte	0x02, 0x4c
        /*0052*/ 	.byte	0x01
	.zero		1


	//----- nvinfo : EIATTR_MERCURY_ISA_VERSION
	.align		4
        /*0054*/ 	.byte	0x03, 0x5f
        /*0056*/ 	.short	0x0101


	//----- nvinfo : EIATTR_VRC_CTA_INIT_COUNT
	.align		4
        /*0058*/ 	.byte	0x02, 0x4a
	.zero		1
	.zero		1


	//----- nvinfo : EIATTR_EXIT_INSTR_OFFSETS
	.align		4
        /*005c*/ 	.byte	0x04, 0x1c
        /*005e*/ 	.short	(.L_61 - .L_60)


	//   ....[0]....
.L_60:
        /*0060*/ 	.word	0x00000ae0


	//   ....[1]....
        /*0064*/ 	.word	0x00000b10


	//----- nvinfo : EIATTR_CBANK_PARAM_SIZE
	.align		4
.L_61:
        /*0068*/ 	.byte	0x03, 0x19
        /*006a*/ 	.short	0x001c


	//----- nvinfo : EIATTR_PARAM_CBANK
	.align		4
        /*006c*/ 	.byte	0x04, 0x0a
        /*006e*/ 	.short	(.L_63 - .L_62)
	.align		4
.L_62:
        /*0070*/ 	.word	index@(.nv.constant0._Z21scan_blocks_exclusiveILi512EEvPKiPiS2_i)
        /*0074*/ 	.short	0x0380
        /*0076*/ 	.short	0x001c


	//----- nvinfo : EIATTR_SW_WAR
	.align		4
.L_63:
        /*0078*/ 	.byte	0x04, 0x36
        /*007a*/ 	.short	(.L_65 - .L_64)
.L_64:
        /*007c*/ 	.word	0x00000008
.L_65:


//--------------------- .nv.callgraph             --------------------------
	.section	.nv.callgraph,"",@"SHT_CUDA_CALLGRAPH"
	.align	4
	.sectionentsize	8
	.align		4
        /*0000*/ 	.word	0x00000000
	.align		4
        /*0004*/ 	.word	0xffffffff
	.align		4
        /*0008*/ 	.word	0x00000000
	.align		4
        /*000c*/ 	.word	0xfffffffe
	.align		4
        /*0010*/ 	.word	0x00000000
	.align		4
        /*0014*/ 	.word	0xfffffffd
	.align		4
        /*0018*/ 	.word	0x00000000
	.align		4
        /*001c*/ 	.word	0xfffffffc


//--------------------- .text._Z26add_offsets_make_inclusiveILi512EEvPKiS1_PiS1_i --------------------------
	.section	.text._Z26add_offsets_make_inclusiveILi512EEvPKiS1_PiS1_i,"ax",@progbits
	.align	128
        .global         _Z26add_offsets_make_inclusiveILi512EEvPKiS1_PiS1_i
        .type           _Z26add_offsets_make_inclusiveILi512EEvPKiS1_PiS1_i,@function
        .size           _Z26add_offsets_make_inclusiveILi512EEvPKiS1_PiS1_i,(.L_x_3 - _Z26add_offsets_make_inclusiveILi512EEvPKiS1_PiS1_i)
        .other          _Z26add_offsets_make_inclusiveILi512EEvPKiS1_PiS1_i,@"STO_CUDA_ENTRY STV_DEFAULT"
_Z26add_offsets_make_inclusiveILi512EEvPKiS1_PiS1_i:
.text._Z26add_offsets_make_inclusiveILi512EEvPKiS1_PiS1_i:
[----:B------:R-:W-:Y:S01]  /*0000*/  LDC R1, c[0x0][0x37c] ;  /* 0x0000df00ff017b82 */ /* 0x000fe20000000800 */
[----:B------:R-:W0:Y:S01]  /*0010*/  S2R R9, SR_CTAID.X ;  /* 0x0000000000097919 */ /* 0x000e220000002500 */
[----:B------:R-:W1:Y:S06]  /*0020*/  LDCU UR6, c[0x0][0x3a0] ;  /* 0x00007400ff0677ac */ /* 0x000e6c0008000800 */
[----:B------:R-:W2:Y:S01]  /*0030*/  LDC.64 R4, c[0x0][0x388] ;  /* 0x0000e200ff047b82 */ /* 0x000ea20000000a00 */
[----:B------:R-:W3:Y:S01]  /*0040*/  S2R R11, SR_TID.X ;  /* 0x00000000000b7919 */ /* 0x000ee20000002100 */
[----:B------:R-:W4:Y:S06]  /*0050*/  LDCU.64 UR4, c[0x0][0x358] ;  /* 0x00006b00ff0477ac */ /* 0x000f2c0008000a00 */
[----:B------:R-:W5:Y:S08]  /*0060*/  LDC.64 R6, c[0x0][0x380] ;  /* 0x0000e000ff067b82 */ /* 0x000f700000000a00 */
[----:B------:R-:W4:Y:S01]  /*0070*/  LDC.64 R2, c[0x0][0x398] ;  /* 0x0000e600ff027b82 */ /* 0x000f220000000a00 */
[----:B0-----:R-:W-:-:S04]  /*0080*/  SHF.L.U32 R0, R9, 0xa, RZ ;  /* 0x0000000a09007819 */ /* 0x001fc800000006ff */
[----:B---3--:R-:W-:-:S04]  /*0090*/  LOP3.LUT R11, R0, R11, RZ, 0xfc, !PT ;  /* 0x0000000b000b7212 */ /* 0x008fc800078efcff */
[----:B-1----:R-:W-:Y:S01]  /*00a0*/  ISETP.GE.AND P0, PT, R11, UR6, PT ;  /* 0x000000060b007c0c */ /* 0x002fe2000bf06270 */
[----:B----4-:R-:W-:-:S05]  /*00b0*/  IMAD.WIDE.U32 R2, R9, 0x4, R2 ;  /* 0x0000000409027825 */ /* 0x010fca00078e0002 */
[----:B------:R-:W3:Y:S07]  /*00c0*/  LDG.E R0, desc[UR4][R2.64] ;  /* 0x0000000402007981 */ /* 0x000eee000c1e1900 */
[C---:B--2---:R-:W-:Y:S01]  /*00d0*/  @!P0 IMAD.WIDE R4, R11.reuse, 0x4, R4 ;  /* 0x000000040b048825 */ /* 0x044fe200078e0204 */
[----:B------:R-:W0:Y:S03]  /*00e0*/  @!P0 LDC.64 R8, c[0x0][0x390] ;  /* 0x0000e400ff088b82 */ /* 0x000e260000000a00 */
[----:B-----5:R-:W-:-:S02]  /*00f0*/  @!P0 IMAD.WIDE R6, R11, 0x4, R6 ;  /* 0x000000040b068825 */ /* 0x020fc400078e0206 */
[----:B------:R-:W3:Y:S04]  /*0100*/  @!P0 LDG.E R5, desc[UR4][R4.64] ;  /* 0x0000000404058981 */ /* 0x000ee8000c1e1900 */
[----:B------:R-:W3:Y:S01]  /*0110*/  @!P0 LDG.E R6, desc[UR4][R6.64] ;  /* 0x0000000406068981 */ /* 0x000ee2000c1e1900 */
[----:B------:R-:W-:-:S04]  /*0120*/  IADD3 R13, PT, PT, R11, 0x200, RZ ;  /* 0x000002000b0d7810 */ /* 0x000fc80007ffe0ff */
[----:B------:R-:W-:Y:S01]  /*0130*/  ISETP.GE.AND P1, PT, R13, UR6, PT ;  /* 0x000000060d007c0c */ /* 0x000fe2000bf26270 */
[----:B0-----:R-:W-:Y:S01]  /*0140*/  @!P0 IMAD.WIDE R8, R11, 0x4, R8 ;  /* 0x000000040b088825 */ /* 0x001fe200078e0208 */
[----:B---3--:R-:W-:-:S05]  /*0150*/  @!P0 IADD3 R11, PT, PT, R6, R5, R0 ;  /* 0x00000005060b8210 */ /* 0x008fca0007ffe000 */
[----:B------:R0:W-:Y:S06]  /*0160*/  @!P0 STG.E desc[UR4][R8.64], R11 ;  /* 0x0000000b08008986 */ /* 0x0001ec000c101904 */
[----:B------:R-:W-:Y:S05]  /*0170*/  @P1 EXIT ;  /* 0x000000000000194d */ /* 0x000fea0003800000 */
[----:B------:R-:W1:Y:S08]  /*0180*/  LDC.64 R2, c[0x0][0x388] ;  /* 0x0000e200ff027b82 */ /* 0x000e700000000a00 */
[----:B------:R-:W2:Y:S08]  /*0190*/  LDC.64 R4, c[0x0][0x380] ;  /* 0x0000e000ff047b82 */ /* 0x000eb00000000a00 */
[----:B------:R-:W3:Y:S01]  /*01a0*/  LDC.64 R6, c[0x0][0x390] ;  /* 0x0000e400ff067b82 */ /* 0x000ee20000000a00 */
[----:B-1----:R-:W-:-:S06]  /*01b0*/  IMAD.WIDE R2, R13, 0x4, R2 ;  /* 0x000000040d027825 */ /* 0x002fcc00078e0202 */
[----:B------:R-:W0:Y:S01]  /*01c0*/  LDG.E R3, desc[UR4][R2.64] ;  /* 0x0000000402037981 */ /* 0x000e22000c1e1900 */
[----:B--2---:R-:W-:-:S06]  /*01d0*/  IMAD.WIDE R4, R13, 0x4, R4 ;  /* 0x000000040d047825 */ /* 0x004fcc00078e0204 */
[----:B------:R-:W0:Y:S01]  /*01e0*/  LDG.E R4, desc[UR4][R4.64] ;  /* 0x0000000404047981 */ /* 0x000e22000c1e1900 */
[----:B---3--:R-:W-:Y:S01]  /*01f0*/  IMAD.WIDE R6, R13, 0x4, R6 ;  /* 0x000000040d067825 */ /* 0x008fe200078e0206 */
[----:B0-----:R-:W-:-:S05]  /*0200*/  IADD3 R9, PT, PT, R4, R3, R0 ;  /* 0x0000000304097210 */ /* 0x001fca0007ffe000 */
[----:B------:R-:W-:Y:S01]  /*0210*/  STG.E desc[UR4][R6.64], R9 ;  /* 0x0000000906007986 */ /* 0x000fe2000c101904 */
[----:B------:R-:W-:Y:S05]  /*0220*/  EXIT ;  /* 0x000000000000794d */ /* 0x000fea0003800000 */
.L_x_0:
[----:B------:R-:W-:-:S00]  /*0230*/  BRA `(.L_x_0) ;  /* 0xfffffffc00fc7947 */ /* 0x000fc0000383ffff */
[----:B------:R-:W-:-:S00]  /*0240*/  NOP ;  /* 0x0000000000007918 */ /* 0x000fc00000000000 */
        /* <DEDUP_REMOVED lines=11> */
.L_x_3:


//--------------------- .text._Z25scan_block_sums_exclusiveILi512EEvPKiPii --------------------------
	.section	.text._Z25scan_block_sums_exclusiveILi512EEvPKiPii,"ax",@progbits
	.align	128
        .global         _Z25scan_block_sums_exclusiveILi512EEvPKiPii
        .type           _Z25scan_block_sums_exclusiveILi512EEvPKiPii,@function
        .size           _Z25scan_block_sums_exclusiveILi512EEvPKiPii,(.L_x_4 - _Z25scan_block_sums_exclusiveILi512EEvPKiPii)
        .other          _Z25scan_block_sums_exclusiveILi512EEvPKiPii,@"STO_CUDA_ENTRY STV_DEFAULT"
_Z25scan_block_sums_exclusiveILi512EEvPKiPii:
.text._Z25scan_block_sums_exclusiveILi512EEvPKiPii:
[----:B------:R-:W-:Y:S01]  /*0000*/  LDC R1, c[0x0][0x37c] ;  /* 0x0000df00ff017b82 */ /* 0x000fe20000000800 */
[----:B------:R-:W0:Y:S01]  /*0010*/  S2R R0, SR_TID.X ;  /* 0x0000000000007919 */ /* 0x000e220000002100 */
[----:B------:R-:W1:Y:S06]  /*0020*/  LDCU UR4, c[0x0][0x390] ;  /* 0x00007200ff0477ac */ /* 0x000e6c0008000800 */
[----:B------:R-:W2:Y:S01]  /*0030*/  LDC.64 R4, c[0x0][0x380] ;  /* 0x0000e000ff047b82 */ /* 0x000ea20000000a00 */
[----:B------:R-:W-:Y:S01]  /*0040*/  IMAD.MOV.U32 R3, RZ, RZ, RZ ;  /* 0x000000ffff037224 */ /* 0x000fe200078e00ff */
[----:B------:R-:W3:Y:S01]  /*0050*/  LDCU.64 UR6, c[0x0][0x358] ;  /* 0x00006b00ff0677ac */ /* 0x000ee20008000a00 */
[----:B------:R-:W-:-:S02]  /*0060*/  IMAD.MOV.U32 R7, RZ, RZ, RZ ;  /* 0x000000ffff077224 */ /* 0x000fc400078e00ff */
[C---:B0-----:R-:W-:Y:S01]  /*0070*/  VIADD R2, R0.reuse, 0x200 ;  /* 0x0000020000027836 */ /* 0x041fe20000000000 */
[C---:B-1----:R-:W-:Y:S01]  /*0080*/  ISETP.GE.AND P1, PT, R0.reuse, UR4, PT ;  /* 0x0000000400007c0c */ /* 0x042fe2000bf26270 */
[----:B--2---:R-:W-:-:S03]  /*0090*/  IMAD.WIDE.U32 R4, R0, 0x4, R4 ;  /* 0x0000000400047825 */ /* 0x004fc600078e0004 */
[----:B------:R-:W-:-:S09]  /*00a0*/  ISETP.GE.AND P0, PT, R2, UR4, PT ;  /* 0x0000000402007c0c */ /* 0x000fd2000bf06270 */
[----:B---3--:R-:W2:Y:S01]  /*00b0*/  @!P1 LDG.E R3, desc[UR6][R4.64] ;  /* 0x0000000604039981 */ /* 0x008ea2000c1e1900 */
[----:B------:R-:W0:Y:S01]  /*00c0*/  S2UR UR5, SR_CgaCtaId ;  /* 0x00000000000579c3 */ /* 0x000e220000008800 */
[C---:B------:R-:W-:Y:S02]  /*00d0*/  ISETP.GT.U32.AND P2, PT, R0.reuse, 0x1ff, PT ;  /* 0x000001ff0000780c */ /* 0x040fe40003f44070 */
[----:B------:R-:W3:Y:S01]  /*00e0*/  @!P0 LDG.E R7, desc[UR6][R4.64+0x800] ;  /* 0x0008000604078981 */ /* 0x000ee2000c1e1900 */
[----:B------:R-:W-:Y:S01]  /*00f0*/  UMOV UR4, 0x400 ;  /* 0x0000040000047882 */ /* 0x000fe20000000000 */
[----:B------:R-:W-:Y:S02]  /*0100*/  ISETP.GT.U32.AND P3, PT, R0, 0xff, PT ;  /* 0x000000ff0000780c */ /* 0x000fe40003f64070 */
[----:B------:R-:W-:Y:S01]  /*0110*/  P2R R10, PR, RZ, 0x2 ;  /* 0x00000002ff0a7803 */ /* 0x000fe20000000000 */
[----:B0-----:R-:W-:-:S06]  /*0120*/  ULEA UR4, UR5, UR4, 0x18 ;  /* 0x0000000405047291 */ /* 0x001fcc000f8ec0ff */
[C---:B------:R-:W-:Y:S02]  /*0130*/  LEA R2, R0.reuse, UR4, 0x2 ;  /* 0x0000000400027c11 */ /* 0x040fe4000f8e10ff */
[C---:B------:R-:W-:Y:S02]  /*0140*/  @!P2 LEA R11, R0.reuse, UR4, 0x3 ;  /* 0x00000004000bac11 */ /* 0x040fe4000f8e18ff */
[----:B------:R-:W-:Y:S01]  /*0150*/  ISETP.GT.U32.AND P1, PT, R0, 0x3f, PT ;  /* 0x0000003f0000780c */ /* 0x000fe20003f24070 */
[----:B--2---:R-:W-:Y:S04]  /*0160*/  STS [R2], R3 ;  /* 0x0000000302007388 */ /* 0x004fe80000000800 */
[----:B---3--:R-:W-:Y:S01]  /*0170*/  STS [R2+0x800], R7 ;  /* 0x0008000702007388 */ /* 0x008fe20000000800 */
[----:B------:R-:W-:Y:S06]  /*0180*/  BAR.SYNC.DEFER_BLOCKING 0x0 ;  /* 0x0000000000007b1d */ /* 0x000fec0000010000 */
[----:B------:R-:W0:Y:S02]  /*0190*/  @!P2 LDS.64 R8, [R11] ;  /* 0x000000000b08a984 */ /* 0x000e240000000a00 */
[----:B0-----:R-:W-:-:S05]  /*01a0*/  @!P2 IMAD.IADD R8, R8, 0x1, R9 ;  /* 0x000000010808a824 */ /* 0x001fca00078e0209 */
[----:B------:R-:W-:Y:S01]  /*01b0*/  @!P2 STS [R11+0x4], R8 ;  /* 0x000004080b00a388 */ /* 0x000fe20000000800 */
[C---:B------:R-:W-:Y:S01]  /*01c0*/  @!P3 LEA R9, R0.reuse, UR4, 0x4 ;  /* 0x000000040009bc11 */ /* 0x040fe2000f8e20ff */
[----:B------:R-:W-:Y:S06]  /*01d0*/  BAR.SYNC.DEFER_BLOCKING 0x0 ;  /* 0x0000000000007b1d */ /* 0x000fec0000010000 */
[----:B------:R-:W-:Y:S04]  /*01e0*/  @!P3 LDS R4, [R9+0x4] ;  /* 0x000004000904b984 */ /* 0x000fe80000000800 */
[----:B------:R-:W0:Y:S01]  /*01f0*/  @!P3 LDS R5, [R9+0xc] ;  /* 0x00000c000905b984 */ /* 0x000e220000000800 */
[----:B------:R-:W-:-:S13]  /*0200*/  ISETP.GT.U32.AND P2, PT, R0, 0x7f, PT ;  /* 0x0000007f0000780c */ /* 0x000fda0003f44070 */
[----:B------:R-:W-:Y:S01]  /*0210*/  @!P2 LEA R12, R0, UR4, 0x5 ;  /* 0x00000004000cac11 */ /* 0x000fe2000f8e28ff */
[----:B0-----:R-:W-:-:S05]  /*0220*/  @!P3 IMAD.IADD R4, R4, 0x1, R5 ;  /* 0x000000010404b824 */ /* 0x001fca00078e0205 */
[----:B------:R-:W-:Y:S01]  /*0230*/  @!P3 STS [R9+0xc], R4 ;  /* 0x00000c040900b388 */ /* 0x000fe20000000800 */
[----:B------:R-:W-:Y:S06]  /*0240*/  BAR.SYNC.DEFER_BLOCKING 0x0 ;  /* 0x0000000000007b1d */ /* 0x000fec0000010000 */
[----:B------:R-:W-:Y:S04]  /*0250*/  @!P2 LDS R3, [R12+0xc] ;  /* 0x00000c000c03a984 */ /* 0x000fe80000000800 */
[----:B------:R-:W0:Y:S01]  /*0260*/  @!P2 LDS R6, [R12+0x1c] ;  /* 0x00001c000c06a984 */ /* 0x000e220000000800 */
[----:B------:R-:W-:Y:S01]  /*0270*/  @!P1 LEA R8, R0, UR4, 0x6 ;  /* 0x0000000400089c11 */ /* 0x000fe2000f8e30ff */
[----:B0-----:R-:W-:-:S05]  /*0280*/  @!P2 IMAD.IADD R3, R3, 0x1, R6 ;  /* 0x000000010303a824 */ /* 0x001fca00078e0206 */
[----:B------:R-:W-:Y:S01]  /*0290*/  @!P2 STS [R12+0x1c], R3 ;  /* 0x00001c030c00a388 */ /* 0x000fe20000000800 */
        /* <DEDUP_REMOVED lines=38> */
[----:B------:R-:W-:Y:S01]  /*0500*/  ISETP.NE.AND P1, PT, R0, RZ, PT ;  /* 0x000000ff0000720c */ /* 0x000fe20003f25270 */
[----:B0-----:R-:W-:-:S05]  /*0510*/  @!P6 IMAD.IADD R3, R3, 0x1, R6 ;  /* 0x000000010303e824 */ /* 0x001fca00078e0206 */
[----:B------:R-:W-:Y:S01]  /*0520*/  @!P6 STS [R12+0x7fc], R3 ;  /* 0x0007fc030c00e388 */ /* 0x000fe20000000800 */
[----:B------:R-:W-:Y:S06]  /*0530*/  BAR.SYNC.DEFER_BLOCKING 0x0 ;  /* 0x0000000000007b1d */ /* 0x000fec0000010000 */
[----:B------:R-:W-:Y:S04]  /*0540*/  @!P1 LDS R5, [UR4+0x7fc] ;  /* 0x0007fc04ff059984 */ /* 0x000fe80008000800 */
[----:B------:R-:W0:Y:S02]  /*0550*/  @!P1 LDS R6, [UR4+0xffc] ;  /* 0x000ffc04ff069984 */ /* 0x000e240008000800 */
[----:B0-----:R-:W-:-:S05]  /*0560*/  @!P1 IMAD.IADD R5, R5, 0x1, R6 ;  /* 0x0000000105059824 */ /* 0x001fca00078e0206 */
[----:B------:R-:W-:Y:S01]  /*0570*/  @!P1 STS [UR4+0xffc], R5 ;  /* 0x000ffc05ff009988 */ /* 0x000fe20008000804 */
[----:B------:R-:W-:Y:S06]  /*0580*/  BAR.SYNC.DEFER_BLOCKING 0x0 ;  /* 0x0000000000007b1d */ /* 0x000fec0000010000 */
[----:B------:R-:W-:Y:S02]  /*0590*/  @!P1 STS [UR4+0xffc], RZ ;  /* 0x000ffcffff009988 */ /* 0x000fe40008000804 */
[----:B------:R-:W-:Y:S06]  /*05a0*/  BAR.SYNC.DEFER_BLOCKING 0x0 ;  /* 0x0000000000007b1d */ /* 0x000fec0000010000 */
[----:B------:R-:W-:Y:S04]  /*05b0*/  @!P1 LDS R4, [UR4+0x7fc] ;  /* 0x0007fc04ff049984 */ /* 0x000fe80008000800 */
[----:B------:R-:W0:Y:S01]  /*05c0*/  @!P1 LDS R3, [UR4+0xffc] ;  /* 0x000ffc04ff039984 */ /* 0x000e220008000800 */
[----:B------:R-:W-:Y:S01]  /*05d0*/  @!P6 LEA R7, R0, UR4, 0xb ;  /* 0x000000040007ec11 */ /* 0x000fe2000f8e58ff */
[----:B0-----:R-:W-:-:S02]  /*05e0*/  @!P1 IMAD.IADD R4, R4, 0x1, R3 ;  /* 0x0000000104049824 */ /* 0x001fc400078e0203 */
[----:B------:R-:W-:Y:S04]  /*05f0*/  @!P1 STS [UR4+0x7fc], R3 ;  /* 0x0007fc03ff009988 */ /* 0x000fe80008000804 */
[----:B------:R-:W-:Y:S01]  /*0600*/  @!P1 STS [UR4+0xffc], R4 ;  /* 0x000ffc04ff009988 */ /* 0x000fe20008000804 */
[----:B------:R-:W-:Y:S06]  /*0610*/  BAR.SYNC.DEFER_BLOCKING 0x0 ;  /* 0x0000000000007b1d */ /* 0x000fec0000010000 */
[----:B------:R-:W-:Y:S04]  /*0620*/  @!P6 LDS R5, [R7+0x3fc] ;  /* 0x0003fc000705e984 */ /* 0x000fe80000000800 */
[----:B------:R-:W0:Y:S01]  /*0630*/  @!P6 LDS R6, [R7+0x7fc] ;  /* 0x0007fc000706e984 */ /* 0x000e220000000800 */
[----:B------:R-:W-:Y:S01]  /*0640*/  @!P5 LEA R8, R0, UR4, 0xa ;  /* 0x000000040008dc11 */ /* 0x000fe2000f8e50ff */
[----:B0-----:R-:W-:-:S02]  /*0650*/  @!P6 IMAD.IADD R5, R5, 0x1, R6 ;  /* 0x000000010505e824 */ /* 0x001fc400078e0206 */
[----:B------:R-:W-:Y:S04]  /*0660*/  @!P6 STS [R7+0x3fc], R6 ;  /* 0x0003fc060700e388 */ /* 0x000fe80000000800 */
[----:B------:R-:W-:Y:S01]  /*0670*/  @!P6 STS [R7+0x7fc], R5 ;  /* 0x0007fc050700e388 */ /* 0x000fe20000000800 */
        /* <DEDUP_REMOVED lines=24> */
[----:B------:R-:W-:-:S13]  /*0800*/  ISETP.GT.U32.AND P5, PT, R0, 0x3f, PT ;  /* 0x0000003f0000780c */ /* 0x000fda0003fa4070 */
[C---:B------:R-:W-:Y:S01]  /*0810*/  @!P5 LEA R9, R0.reuse, UR4, 0x6 ;  /* 0x000000040009dc11 */ /* 0x040fe2000f8e30ff */
[----:B0-----:R-:W-:Y:S01]  /*0820*/  @!P2 IMAD.IADD R5, R5, 0x1, R6 ;  /* 0x000000010505a824 */ /* 0x001fe200078e0206 */
[----:B------:R-:W-:Y:S04]  /*0830*/  @!P2 STS [R8+0x3c], R6 ;  /* 0x00003c060800a388 */ /* 0x000fe80000000800 */
[----:B------:R-:W-:Y:S01]  /*0840*/  @!P2 STS [R8+0x7c], R5 ;  /* 0x00007c050800a388 */ /* 0x000fe20000000800 */
[----:B------:R-:W-:Y:S06]  /*0850*/  BAR.SYNC.DEFER_BLOCKING 0x0 ;  /* 0x0000000000007b1d */ /* 0x000fec0000010000 */
[----:B------:R-:W-:Y:S04]  /*0860*/  @!P5 LDS R3, [R9+0x1c] ;  /* 0x00001c000903d984 */ /* 0x000fe80000000800 */
[----:B------:R-:W0:Y:S01]  /*0870*/  @!P5 LDS R4, [R9+0x3c] ;  /* 0x00003c000904d984 */ /* 0x000e220000000800 */
[----:B------:R-:W-:-:S02]  /*0880*/  ISETP.GT.U32.AND P6, PT, R0, 0x7f, PT ;  /* 0x0000007f0000780c */ /* 0x000fc40003fc4070 */
[----:B------:R-:W-:-:S11]  /*0890*/  ISETP.NE.AND P1, PT, R10, RZ, PT ;  /* 0x000000ff0a00720c */ /* 0x000fd60003f25270 */
[C---:B------:R-:W-:Y:S01]  /*08a0*/  @!P6 LEA R10, R0.reuse, UR4, 0x5 ;  /* 0x00000004000aec11 */ /* 0x040fe2000f8e28ff */
[----:B0-----:R-:W-:Y:S01]  /*08b0*/  @!P5 IMAD.IADD R3, R3, 0x1, R4 ;  /* 0x000000010303d824 */ /* 0x001fe200078e0204 */
        /* <DEDUP_REMOVED lines=14> */
[----:B------:R-:W-:Y:S01]  /*09a0*/  @!P6 LEA R9, R0, UR4, 0x3 ;  /* 0x000000040009ec11 */ /* 0x000fe2000f8e18ff */
[----:B0-----:R-:W-:Y:S01]  /*09b0*/  @!P5 IMAD.IADD R3, R5, 0x1, R8 ;  /* 0x000000010503d824 */ /* 0x001fe200078e0208 */
[----:B------:R-:W-:Y:S04]  /*09c0*/  @!P5 STS [R11+0x4], R8 ;  /* 0x000004080b00d388 */ /* 0x000fe80000000800 */
[----:B------:R-:W-:Y:S01]  /*09d0*/  @!P5 STS [R11+0xc], R3 ;  /* 0x00000c030b00d388 */ /* 0x000fe20000000800 */
[----:B------:R-:W-:Y:S06]  /*09e0*/  BAR.SYNC.DEFER_BLOCKING 0x0 ;  /* 0x0000000000007b1d */ /* 0x000fec0000010000 */
[----:B------:R-:W0:Y:S02]  /*09f0*/  @!P6 LDS.64 R4, [R9] ;  /* 0x000000000904e984 */ /* 0x000e240000000a00 */
[----:B0-----:R-:W-:-:S02]  /*0a00*/  @!P6 IMAD.IADD R13, R4, 0x1, R5 ;  /* 0x00000001040de824 */ /* 0x001fc400078e0205 */
[----:B------:R-:W-:Y:S02]  /*0a10*/  IMAD.MOV.U32 R12, RZ, RZ, R5 ;  /* 0x000000ffff0c7224 */ /* 0x000fe400078e0005 */
[----:B------:R-:W0:Y:S03]  /*0a20*/  LDC.64 R4, c[0x0][0x388] ;  /* 0x0000e200ff047b82 */ /* 0x000e260000000a00 */
[----:B------:R-:W-:Y:S05]  /*0a30*/  @!P6 STS.64 [R9], R12 ;  /* 0x0000000c0900e388 */ /* 0x000fea0000000a00 */
[----:B------:R-:W-:Y:S06]  /*0a40*/  BAR.SYNC.DEFER_BLOCKING 0x0 ;  /* 0x0000000000007b1d */ /* 0x000fec0000010000 */
[----:B------:R-:W1:Y:S01]  /*0a50*/  @!P1 LDS R7, [R2] ;  /* 0x0000000002079984 */ /* 0x000e620000000800 */
[----:B0-----:R-:W-:-:S05]  /*0a60*/  IMAD.WIDE.U32 R4, R0, 0x4, R4 ;  /* 0x0000000400047825 */ /* 0x001fca00078e0004 */
[----:B-1----:R0:W-:Y:S01]  /*0a70*/  @!P1 STG.E desc[UR6][R4.64], R7 ;  /* 0x0000000704009986 */ /* 0x0021e2000c101906 */
[----:B------:R-:W-:Y:S05]  /*0a80*/  @P0 EXIT ;  /* 0x000000000000094d */ /* 0x000fea0003800000 */
[----:B------:R-:W1:Y:S04]  /*0a90*/  LDS R3, [R2+0x800] ;  /* 0x0008000002037984 */ /* 0x000e680000000800 */
[----:B-1----:R-:W-:Y:S01]  /*0aa0*/  STG.E desc[UR6][R4.64+0x800], R3 ;  /* 0x0008000304007986 */ /* 0x002fe2000c101906 */
[----:B------:R-:W-:Y:S05]  /*0ab0*/  EXIT ;  /* 0x000000000000794d */ /* 0x000fea0003800000 */
.L_x_1:
        /* <DEDUP_REMOVED lines=12> */
.L_x_4:


//--------------------- .text._Z21scan_blocks_exclusiveILi512EEvPKiPiS2_i --------------------------
	.section	.text._Z21scan_blocks_exclusiveILi512EEvPKiPiS2_i,"ax",@progbits
	.align	128
        .global         _Z21scan_blocks_exclusiveILi512EEvPKiPiS2_i
        .type           _Z21scan_blocks_exclusiveILi512EEvPKiPiS2_i,@function
        .size           _Z21scan_blocks_exclusiveILi512EEvPKiPiS2_i,(.L_x_5 - _Z21scan_blocks_exclusiveILi512EEvPKiPiS2_i)
        .other          _Z21scan_blocks_exclusiveILi512EEvPKiPiS2_i,@"STO_CUDA_ENTRY STV_DEFAULT"
_Z21scan_blocks_exclusiveILi512EEvPKiPiS2_i:
.text._Z21scan_blocks_exclusiveILi512EEvPKiPiS2_i:
[----:B------:R-:W-:Y:S01]  /*0000*/  LDC R1, c[0x0][0x37c] ;  /* 0x0000df00ff017b82 */ /* 0x000fe20000000800 */
[----:B------:R-:W0:Y:S01]  /*0010*/  S2R R4, SR_CTAID.X ;  /* 0x0000000000047919 */ /* 0x000e220000002500 */
[----:B------:R-:W1:Y:S06]  /*0020*/  LDCU UR4, c[0x0][0x398] ;  /* 0x00007300ff0477ac */ /* 0x000e6c0008000800 */
[----:B------:R-:W2:Y:S01]  /*0030*/  LDC.64 R6, c[0x0][0x380] ;  /* 0x0000e000ff067b82 */ /* 0x000ea20000000a00 */
[----:B------:R-:W-:Y:S01]  /*0040*/  IMAD.MOV.U32 R8, RZ, RZ, RZ ;  /* 0x000000ffff087224 */ /* 0x000fe200078e00ff */
[----:B------:R-:W3:Y:S01]  /*0050*/  S2R R2, SR_TID.X ;  /* 0x0000000000027919 */ /* 0x000ee20000002100 */
[----:B------:R-:W4:Y:S01]  /*0060*/  LDCU.64 UR6, c[0x0][0x358] ;  /* 0x00006b00ff0677ac */ /* 0x000f220008000a00 */
[----:B------:R-:W-:-:S02]  /*0070*/  IMAD.MOV.U32 R10, RZ, RZ, RZ ;  /* 0x000000ffff0a7224 */ /* 0x000fc400078e00ff */
[----:B0-----:R-:W-:-:S05]  /*0080*/  IMAD.SHL.U32 R3, R4, 0x400, RZ ;  /* 0x0000040004037824 */ /* 0x001fca00078e00ff */
[----:B---3--:R-:W-:-:S04]  /*0090*/  LOP3.LUT R0, R3, R2, RZ, 0xfc, !PT ;  /* 0x0000000203007212 */ /* 0x008fc800078efcff */
[C---:B-1----:R-:W-:Y:S01]  /*00a0*/  ISETP.GE.AND P1, PT, R0.reuse, UR4, PT ;  /* 0x0000000400007c0c */ /* 0x042fe2000bf26270 */
[C---:B------:R-:W-:Y:S02]  /*00b0*/  VIADD R3, R0.reuse, 0x200 ;  /* 0x0000020000037836 */ /* 0x040fe40000000000 */
[----:B--2---:R-:W-:-:S03]  /*00c0*/  IMAD.WIDE R6, R0, 0x4, R6 ;  /* 0x0000000400067825 */ /* 0x004fc600078e0206 */
[----:B------:R-:W-:-:S07]  /*00d0*/  ISETP.GE.AND P0, PT, R3, UR4, PT ;  /* 0x0000000403007c0c */ /* 0x000fce000bf06270 */
[----:B----4-:R-:W2:Y:S06]  /*00e0*/  @!P1 LDG.E R8, desc[UR6][R6.64] ;  /* 0x0000000606089981 */ /* 0x010eac000c1e1900 */
[----:B------:R-:W3:Y:S01]  /*00f0*/  @!P0 LDG.E R10, desc[UR6][R6.64+0x800] ;  /* 0x00080006060a8981 */ /* 0x000ee2000c1e1900 */
[----:B------:R-:W0:Y:S01]  /*0100*/  S2UR UR5, SR_CgaCtaId ;  /* 0x00000000000579c3 */ /* 0x000e220000008800 */
[----:B------:R-:W-:Y:S01]  /*0110*/  UMOV UR4, 0x400 ;  /* 0x0000040000047882 */ /* 0x000fe20000000000 */
[C---:B------:R-:W-:Y:S02]  /*0120*/  ISETP.GT.U32.AND P2, PT, R2.reuse, 0x1ff, PT ;  /* 0x000001ff0200780c */ /* 0x040fe40003f44070 */
[----:B------:R-:W-:-:S02]  /*0130*/  ISETP.GT.U32.AND P3, PT, R2, 0xff, PT ;  /* 0x000000ff0200780c */ /* 0x000fc40003f64070 */
[C---:B------:R-:W-:Y:S02]  /*0140*/  ISETP.GT.U32.AND P5, PT, R2.reuse, 0x7f, PT ;  /* 0x0000007f0200780c */ /* 0x040fe40003fa4070 */
[C---:B------:R-:W-:Y:S02]  /*0150*/  ISETP.GT.U32.AND P4, PT, R2.reuse, 0x3f, PT ;  /* 0x0000003f0200780c */ /* 0x040fe40003f84070 */
[----:B------:R-:W-:Y:S01]  /*0160*/  ISETP.NE.AND P6, PT, R2, RZ, PT ;  /* 0x000000ff0200720c */ /* 0x000fe20003fc5270 */
[----:B0-----:R-:W-:-:S06]  /*0170*/  ULEA UR4, UR5, UR4, 0x18 ;  /* 0x0000000405047291 */ /* 0x001fcc000f8ec0ff */
[C---:B------:R-:W-:Y:S02]  /*0180*/  LEA R3, R2.reuse, UR4, 0x2 ;  /* 0x0000000402037c11 */ /* 0x040fe4000f8e10ff */
[C---:B------:R-:W-:Y:S02]  /*0190*/  @!P2 LEA R9, R2.reuse, UR4, 0x3 ;  /* 0x000000040209ac11 */ /* 0x040fe4000f8e18ff */
[C---:B------:R-:W-:Y:S02]  /*01a0*/  @!P3 LEA R14, R2.reuse, UR4, 0x4 ;  /* 0x00000004020ebc11 */ /* 0x040fe4000f8e20ff */
[C---:B------:R-:W-:Y:S01]  /*01b0*/  @!P5 LEA R11, R2.reuse, UR4, 0x5 ;  /* 0x00000004020bdc11 */ /* 0x040fe2000f8e28ff */
[----:B--2---:R-:W-:Y:S04]  /*01c0*/  STS [R3], R8 ;  /* 0x0000000803007388 */ /* 0x004fe80000000800 */
[----:B---3--:R0:W-:Y:S01]  /*01d0*/  STS [R3+0x800], R10 ;  /* 0x0008000a03007388 */ /* 0x0081e20000000800 */
[----:B------:R-:W-:Y:S01]  /*01e0*/  BAR.SYNC.DEFER_BLOCKING 0x0 ;  /* 0x0000000000007b1d */ /* 0x000fe20000010000 */
[----:B0-----:R-:W-:-:S05]  /*01f0*/  @!P4 LEA R10, R2, UR4, 0x6 ;  /* 0x00000004020acc11 */ /* 0x001fca000f8e30ff */
[----:B------:R-:W0:Y:S02]  /*0200*/  @!P2 LDS.64 R12, [R9] ;  /* 0x00000000090ca984 */ /* 0x000e240000000a00 */
[----:B0-----:R-:W-:Y:S01]  /*0210*/  @!P2 IMAD.IADD R12, R12, 0x1, R13 ;  /* 0x000000010c0ca824 */ /* 0x001fe200078e020d */
[----:B------:R-:W-:-:S04]  /*0220*/  @!P3 LEA R13, R2, UR4, 0x4 ;  /* 0x00000004020dbc11 */ /* 0x000fc8000f8e20ff */
[----:B------:R-:W-:Y:S01]  /*0230*/  @!P2 STS [R9+0x4], R12 ;  /* 0x0000040c0900a388 */ /* 0x000fe20000000800 */
[----:B------:R-:W-:Y:S06]  /*0240*/  BAR.SYNC.DEFER_BLOCKING 0x0 ;  /* 0x0000000000007b1d */ /* 0x000fec0000010000 */
[----:B------:R-:W-:Y:S04]  /*0250*/  @!P3 LDS R5, [R14+0x4] ;  /* 0x000004000e05b984 */ /* 0x000fe80000000800 */
[----:B------:R-:W0:Y:S02]  /*0260*/  @!P3 LDS R6, [R14+0xc] ;  /* 0x00000c000e06b984 */ /* 0x000e240000000800 */
[----:B0-----:R-:W-:-:S05]  /*0270*/  @!P3 IMAD.IADD R5, R5, 0x1, R6 ;  /* 0x000000010505b824 */ /* 0x001fca00078e0206 */
[----:B------:R-:W-:Y:S01]  /*0280*/  @!P3 STS [R14+0xc], R5 ;  /* 0x00000c050e00b388 */ /* 0x000fe20000000800 */
[----:B------:R-:W-:Y:S06]  /*0290*/  BAR.SYNC.DEFER_BLOCKING 0x0 ;  /* 0x0000000000007b1d */ /* 0x000fec0000010000 */
[----:B------:R-:W-:Y:S04]  /*02a0*/  @!P5 LDS R6, [R11+0xc] ;  /* 0x00000c000b06d984 */ /* 0x000fe80000000800 */
[----:B------:R-:W0:Y:S02]  /*02b0*/  @!P5 LDS R7, [R11+0x1c] ;  /* 0x00001c000b07d984 */ /* 0x000e240000000800 */
[----:B0-----:R-:W-:-:S05]  /*02c0*/  @!P5 IMAD.IADD R6, R6, 0x1, R7 ;  /* 0x000000010606d824 */ /* 0x001fca00078e0207 */
[----:B------:R-:W-:Y:S01]  /*02d0*/  @!P5 STS [R11+0x1c], R6 ;  /* 0x00001c060b00d388 */ /* 0x000fe20000000800 */
[----:B------:R-:W-:Y:S01]  /*02e0*/  BAR.SYNC.DEFER_BLOCKING 0x0 ;  /* 0x0000000000007b1d */ /* 0x000fe20000010000 */
[----:B------:R-:W-:-:S13]  /*02f0*/  ISETP.GT.U32.AND P5, PT, R2, 0x1f, PT ;  /* 0x0000001f0200780c */ /* 0x000fda0003fa4070 */
[----:B------:R-:W-:Y:S01]  /*0300*/  @!P5 LEA R12, R2, UR4, 0x7 ;  /* 0x00000004020cdc11 */ /* 0x000fe2000f8e38ff */
        /* <DEDUP_REMOVED lines=24> */
[----:B------:R0:W-:Y:S01]  /*0490*/  @!P5 STS [R10+0x1fc], R7 ;  /* 0x0001fc070a00d388 */ /* 0x0001e20000000800 */
[----:B------:R-:W-:Y:S01]  /*04a0*/  BAR.SYNC.DEFER_BLOCKING 0x0 ;  /* 0x0000000000007b1d */ /* 0x000fe20000010000 */
[C---:B------:R-:W-:Y:S02]  /*04b0*/  ISETP.GT.U32.AND P5, PT, R2.reuse, 0x1, PT ;  /* 0x000000010200780c */ /* 0x040fe40003fa4070 */
[----:B0-----:R-:W-:-:S11]  /*04c0*/  @!P4 LEA R10, R2, UR4, 0xa ;  /* 0x00000004020acc11 */ /* 0x001fd6000f8e50ff */
[----:B------:R-:W-:Y:S01]  /*04d0*/  @!P5 LEA R14, R2, UR4, 0xb ;  /* 0x00000004020edc11 */ /* 0x000fe2000f8e58ff */
        /* <DEDUP_REMOVED lines=8> */
[----:B------:R0:W-:Y:S01]  /*0560*/  @!P5 STS [R14+0x7fc], R9 ;  /* 0x0007fc090e00d388 */ /* 0x0001e20000000800 */
[----:B------:R-:W-:Y:S01]  /*0570*/  BAR.SYNC.DEFER_BLOCKING 0x0 ;  /* 0x0000000000007b1d */ /* 0x000fe20000010000 */
[----:B0-----:R-:W-:-:S05]  /*0580*/  @!P5 LEA R9, R2, UR4, 0xb ;  /* 0x000000040209dc11 */ /* 0x001fca000f8e58ff */
[----:B------:R-:W-:Y:S04]  /*0590*/  @!P6 LDS R6, [UR4+0x7fc] ;  /* 0x0007fc04ff06e984 */ /* 0x000fe80008000800 */
[----:B------:R-:W0:Y:S02]  /*05a0*/  @!P6 LDS R7, [UR4+0xffc] ;  /* 0x000ffc04ff07e984 */ /* 0x000e240008000800 */
[----:B0-----:R-:W-:Y:S02]  /*05b0*/  @!P6 IMAD.IADD R8, R6, 0x1, R7 ;  /* 0x000000010608e824 */ /* 0x001fe400078e0207 */
[----:B------:R-:W0:Y:S03]  /*05c0*/  @!P6 LDC.64 R6, c[0x0][0x390] ;  /* 0x0000e400ff06eb82 */ /* 0x000e260000000a00 */
[----:B------:R-:W-:Y:S05]  /*05d0*/  @!P6 STS [UR4+0xffc], R8 ;  /* 0x000ffc08ff00e988 */ /* 0x000fea0008000804 */
[----:B------:R-:W-:Y:S01]  /*05e0*/  BAR.SYNC.DEFER_BLOCKING 0x0 ;  /* 0x0000000000007b1d */ /* 0x000fe20000010000 */
[----:B0-----:R-:W-:-:S05]  /*05f0*/  @!P6 IMAD.WIDE.U32 R4, R4, 0x4, R6 ;  /* 0x000000040404e825 */ /* 0x001fca00078e0006 */
[----:B------:R-:W0:Y:S04]  /*0600*/  @!P6 LDS R11, [UR4+0xffc] ;  /* 0x000ffc04ff0be984 */ /* 0x000e280008000800 */
[----:B------:R-:W-:Y:S04]  /*0610*/  @!P6 STS [UR4+0xffc], RZ ;  /* 0x000ffcffff00e988 */ /* 0x000fe80008000804 */
[----:B0-----:R-:W-:Y:S01]  /*0620*/  @!P6 STG.E desc[UR6][R4.64], R11 ;  /* 0x0000000b0400e986 */ /* 0x001fe2000c101906 */
[----:B------:R-:W-:Y:S06]  /*0630*/  BAR.SYNC.DEFER_BLOCKING 0x0 ;  /* 0x0000000000007b1d */ /* 0x000fec0000010000 */
[----:B------:R-:W-:Y:S04]  /*0640*/  @!P6 LDS R6, [UR4+0x7fc] ;  /* 0x0007fc04ff06e984 */ /* 0x000fe80008000800 */
[----:B------:R-:W0:Y:S02]  /*0650*/  @!P6 LDS R7, [UR4+0xffc] ;  /* 0x000ffc04ff07e984 */ /* 0x000e240008000800 */
[----:B0-----:R-:W-:-:S02]  /*0660*/  @!P6 IMAD.IADD R6, R6, 0x1, R7 ;  /* 0x000000010606e824 */ /* 0x001fc400078e0207 */
[----:B------:R-:W-:Y:S04]  /*0670*/  @!P6 STS [UR4+0x7fc], R7 ;  /* 0x0007fc07ff00e988 */ /* 0x000fe80008000804 */
[----:B------:R-:W-:Y:S01]  /*0680*/  @!P6 STS [UR4+0xffc], R6 ;  /* 0x000ffc06ff00e988 */ /* 0x000fe20008000804 */
[----:B------:R-:W-:Y:S01]  /*0690*/  BAR.SYNC.DEFER_BLOCKING 0x0 ;  /* 0x0000000000007b1d */ /* 0x000fe20000010000 */
[----:B------:R-:W-:-:S13]  /*06a0*/  ISETP.GT.U32.AND P6, PT, R2, 0x7, PT ;  /* 0x000000070200780c */ /* 0x000fda0003fc4070 */
[----:B------:R-:W-:Y:S01]  /*06b0*/  @!P6 LEA R11, R2, UR4, 0x9 ;  /* 0x00000004020bec11 */ /* 0x000fe2000f8e48ff */
[----:B------:R-:W-:Y:S04]  /*06c0*/  @!P5 LDS R8, [R9+0x3fc] ;  /* 0x0003fc000908d984 */ /* 0x000fe80000000800 */
[----:B------:R-:W0:Y:S02]  /*06d0*/  @!P5 LDS R5, [R9+0x7fc] ;  /* 0x0007fc000905d984 */ /* 0x000e240000000800 */
[----:B0-----:R-:W-:Y:S02]  /*06e0*/  @!P5 IMAD.IADD R8, R8, 0x1, R5 ;  /* 0x000000010808d824 */ /* 0x001fe400078e0205 */
[----:B------:R-:W-:Y:S04]  /*06f0*/  @!P5 STS [R9+0x3fc], R5 ;  /* 0x0003fc050900d388 */ /* 0x000fe80000000800 */
[----:B------:R0:W-:Y:S01]  /*0700*/  @!P5 STS [R9+0x7fc], R8 ;  /* 0x0007fc080900d388 */ /* 0x0001e20000000800 */
[----:B------:R-:W-:Y:S01]  /*0710*/  BAR.SYNC.DEFER_BLOCKING 0x0 ;  /* 0x0000000000007b1d */ /* 0x000fe20000010000 */
[----:B------:R-:W-:-:S13]  /*0720*/  ISETP.GT.U32.AND P5, PT, R2, 0xf, PT ;  /* 0x0000000f0200780c */ /* 0x000fda0003fa4070 */
[----:B0-----:R-:W-:Y:S01]  /*0730*/  @!P5 LEA R8, R2, UR4, 0x8 ;  /* 0x000000040208dc11 */ /* 0x001fe2000f8e40ff */
[----:B------:R-:W-:Y:S04]  /*0740*/  @!P4 LDS R4, [R10+0x1fc] ;  /* 0x0001fc000a04c984 */ /* 0x000fe80000000800 */
[----:B------:R-:W0:Y:S02]  /*0750*/  @!P4 LDS R7, [R10+0x3fc] ;  /* 0x0003fc000a07c984 */ /* 0x000e240000000800 */
[----:B0-----:R-:W-:Y:S02]  /*0760*/  @!P4 IMAD.IADD R4, R4, 0x1, R7 ;  /* 0x000000010404c824 */ /* 0x001fe400078e0207 */
[----:B------:R-:W-:Y:S04]  /*0770*/  @!P4 STS [R10+0x1fc], R7 ;  /* 0x0001fc070a00c388 */ /* 0x000fe80000000800 */
[----:B------:R-:W-:Y:S01]  /*0780*/  @!P4 STS [R10+0x3fc], R4 ;  /* 0x0003fc040a00c388 */ /* 0x000fe20000000800 */
[----:B------:R-:W-:Y:S06]  /*0790*/  BAR.SYNC.DEFER_BLOCKING 0x0 ;  /* 0x0000000000007b1d */ /* 0x000fec0000010000 */
[----:B------:R-:W-:Y:S04]  /*07a0*/  @!P6 LDS R5, [R11+0xfc] ;  /* 0x0000fc000b05e984 */ /* 0x000fe80000000800 */
[----:B------:R-:W0:Y:S02]  /*07b0*/  @!P6 LDS R6, [R11+0x1fc] ;  /* 0x0001fc000b06e984 */ /* 0x000e240000000800 */
[----:B0-----:R-:W-:-:S02]  /*07c0*/  @!P6 IMAD.IADD R5, R5, 0x1, R6 ;  /* 0x000000010505e824 */ /* 0x001fc400078e0206 */
[----:B------:R-:W-:Y:S04]  /*07d0*/  @!P6 STS [R11+0xfc], R6 ;  /* 0x0000fc060b00e388 */ /* 0x000fe80000000800 */
[----:B------:R-:W-:Y:S01]  /*07e0*/  @!P6 STS [R11+0x1fc], R5 ;  /* 0x0001fc050b00e388 */ /* 0x000fe20000000800 */
[----:B------:R-:W-:Y:S01]  /*07f0*/  BAR.SYNC.DEFER_BLOCKING 0x0 ;  /* 0x0000000000007b1d */ /* 0x000fe20000010000 */
[----:B------:R-:W-:-:S13]  /*0800*/  ISETP.GT.U32.AND P6, PT, R2, 0x1f, PT ;  /* 0x0000001f0200780c */ /* 0x000fda0003fc4070 */
[C---:B------:R-:W-:Y:S01]  /*0810*/  @!P6 LEA R9, R2.reuse, UR4, 0x7 ;  /* 0x000000040209ec11 */ /* 0x040fe2000f8e38ff */
[----:B------:R-:W-:Y:S04]  /*0820*/  @!P5 LDS R7, [R8+0x7c] ;  /* 0x00007c000807d984 */ /* 0x000fe80000000800 */
[----:B------:R-:W0:Y:S02]  /*0830*/  @!P5 LDS R4, [R8+0xfc] ;  /* 0x0000fc000804d984 */ /* 0x000e240000000800 */
[----:B0-----:R-:W-:Y:S02]  /*0840*/  @!P5 IMAD.IADD R7, R7, 0x1, R4 ;  /* 0x000000010707d824 */ /* 0x001fe400078e0204 */
[----:B------:R-:W-:Y:S04]  /*0850*/  @!P5 STS [R8+0x7c], R4 ;  /* 0x00007c040800d388 */ /* 0x000fe80000000800 */
[----:B------:R-:W-:Y:S01]  /*0860*/  @!P5 STS [R8+0xfc], R7 ;  /* 0x0000fc070800d388 */ /* 0x000fe20000000800 */
[----:B------:R-:W-:Y:S01]  /*0870*/  BAR.SYNC.DEFER_BLOCKING 0x0 ;  /* 0x0000000000007b1d */ /* 0x000fe20000010000 */
[----:B------:R-:W-:-:S13]  /*0880*/  ISETP.GT.U32.AND P5, PT, R2, 0x3f, PT ;  /* 0x0000003f0200780c */ /* 0x000fda0003fa4070 */
[----:B------:R-:W-:Y:S01]  /*0890*/  @!P5 LEA R10, R2, UR4, 0x6 ;  /* 0x00000004020adc11 */ /* 0x000fe2000f8e30ff */
[----:B------:R-:W-:Y:S04]  /*08a0*/  @!P6 LDS R6, [R9+0x3c] ;  /* 0x00003c000906e984 */ /* 0x000fe80000000800 */
[----:B------:R-:W0:Y:S02]  /*08b0*/  @!P6 LDS R5, [R9+0x7c] ;  /* 0x00007c000905e984 */ /* 0x000e240000000800 */
[----:B0-----:R-:W-:Y:S02]  /*08c0*/  @!P6 IMAD.IADD R6, R6, 0x1, R5 ;  /* 0x000000010606e824 */ /* 0x001fe400078e0205 */
[----:B------:R-:W-:Y:S04]  /*08d0*/  @!P6 STS [R9+0x3c], R5 ;  /* 0x00003c050900e388 */ /* 0x000fe80000000800 */
[----:B------:R-:W-:Y:S01]  /*08e0*/  @!P6 STS [R9+0x7c], R6 ;  /* 0x00007c060900e388 */ /* 0x000fe20000000800 */
[----:B------:R-:W-:Y:S01]  /*08f0*/  BAR.SYNC.DEFER_BLOCKING 0x0 ;  /* 0x0000000000007b1d */ /* 0x000fe20000010000 */
[----:B------:R-:W-:-:S13]  /*0900*/  ISETP.GT.U32.AND P6, PT, R2, 0x7f, PT ;  /* 0x0000007f0200780c */ /* 0x000fda0003fc4070 */
[C---:B------:R-:W-:Y:S02]  /*0910*/  @!P6 LEA R12, R2.reuse, UR4, 0x5 ;  /* 0x00000004020cec11 */ /* 0x040fe4000f8e28ff */
[----:B------:R-:W-:Y:S01]  /*0920*/  @!P2 LEA R2, R2, UR4, 0x3 ;  /* 0x000000040202ac11 */ /* 0x000fe2000f8e18ff */
        /* <DEDUP_REMOVED lines=9> */
[----:B------:R0:W-:Y:S04]  /*09c0*/  @!P6 STS [R12+0xc], R5 ;  /* 0x00000c050c00e388 */ /* 0x0001e80000000800 */
[----:B------:R-:W-:Y:S01]  /*09d0*/  @!P6 STS [R12+0x1c], R8 ;  /* 0x00001c080c00e388 */ /* 0x000fe20000000800 */
[----:B------:R-:W-:Y:S08]  /*09e0*/  BAR.SYNC.DEFER_BLOCKING 0x0 ;  /* 0x0000000000007b1d */ /* 0x000ff00000010000 */
[----:B0-----:R-:W0:Y:S01]  /*09f0*/  LDC.64 R4, c[0x0][0x388] ;  /* 0x0000e200ff047b82 */ /* 0x001e220000000a00 */
[----:B------:R-:W-:Y:S04]  /*0a00*/  @!P3 LDS R6, [R13+0x4] ;  /* 0x000004000d06b984 */ /* 0x000fe80000000800 */
[----:B------:R-:W1:Y:S01]  /*0a10*/  @!P3 LDS R9, [R13+0xc] ;  /* 0x00000c000d09b984 */ /* 0x000e620000000800 */
[----:B0-----:R-:W-:-:S04]  /*0a20*/  IMAD.WIDE R4, R0, 0x4, R4 ;  /* 0x0000000400047825 */ /* 0x001fc800078e0204 */
[----:B-1----:R-:W-:Y:S01]  /*0a30*/  @!P3 IMAD.IADD R6, R6, 0x1, R9 ;  /* 0x000000010606b824 */ /* 0x002fe200078e0209 */
[----:B------:R-:W-:Y:S04]  /*0a40*/  @!P3 STS [R13+0x4], R9 ;  /* 0x000004090d00b388 */ /* 0x000fe80000000800 */
[----:B------:R-:W-:Y:S01]  /*0a50*/  @!P3 STS [R13+0xc], R6 ;  /* 0x00000c060d00b388 */ /* 0x000fe20000000800 */
[----:B------:R-:W-:Y:S06]  /*0a60*/  BAR.SYNC.DEFER_BLOCKING 0x0 ;  /* 0x0000000000007b1d */ /* 0x000fec0000010000 */
[----:B------:R-:W0:Y:S02]  /*0a70*/  @!P2 LDS.64 R10, [R2] ;  /* 0x00000000020aa984 */ /* 0x000e240000000a00 */
[----:B0-----:R-:W-:-:S02]  /*0a80*/  @!P2 IMAD.IADD R15, R10, 0x1, R11 ;  /* 0x000000010a0fa824 */ /* 0x001fc400078e020b */
[----:B------:R-:W-:-:S05]  /*0a90*/  IMAD.MOV.U32 R14, RZ, RZ, R11 ;  /* 0x000000ffff0e7224 */ /* 0x000fca00078e000b */
[----:B------:R-:W-:Y:S01]  /*0aa0*/  @!P2 STS.64 [R2], R14 ;  /* 0x0000000e0200a388 */ /* 0x000fe20000000a00 */
[----:B------:R-:W-:Y:S06]  /*0ab0*/  BAR.SYNC.DEFER_BLOCKING 0x0 ;  /* 0x0000000000007b1d */ /* 0x000fec0000010000 */
[----:B------:R-:W0:Y:S04]  /*0ac0*/  @!P1 LDS R7, [R3] ;  /* 0x0000000003079984 */ /* 0x000e280000000800 */
[----:B0-----:R0:W-:Y:S01]  /*0ad0*/  @!P1 STG.E desc[UR6][R4.64], R7 ;  /* 0x0000000704009986 */ /* 0x0011e2000c101906 */
[----:B------:R-:W-:Y:S05]  /*0ae0*/  @P0 EXIT ;  /* 0x000000000000094d */ /* 0x000fea0003800000 */
[----:B------:R-:W1:Y:S04]  /*0af0*/  LDS R3, [R3+0x800] ;  /* 0x0008000003037984 */ /* 0x000e680000000800 */
[----:B-1----:R-:W-:Y:S01]  /*0b00*/  STG.E desc[UR6][R4.64+0x800], R3 ;  /* 0x0008000304007986 */ /* 0x002fe2000c101906 */
[----:B------:R-:W-:Y:S05]  /*0b10*/  EXIT ;  /* 0x000000000000794d */ /* 0x000fea0003800000 */
.L_x_2:
        /* <DEDUP_REMOVED lines=14> */
.L_x_5:


//--------------------- .nv.shared.reserved.0     --------------------------
	.section	.nv.shared.reserved.0,"aw",@nobits
	.weak		__nv_reservedSMEM_offset_0_alias
	.size		__nv_reservedSMEM_offset_0_alias, 0, 64
	.other		__nv_reservedSMEM_offset_0_alias,@"STO_CUDA_RESERVED_SHARED STV_DEFAULT"
__nv_reservedSMEM_offset_0_alias:
	.zero		0
	.zero		64


//--------------------- .nv.shared._Z25scan_block_sums_exclusiveILi512EEvPKiPii --------------------------
	.section	.nv.shared._Z25scan_block_sums_exclusiveILi512EEvPKiPii,"aw",@nobits
	.sectionflags	@""
	.align	4
.nv.shared._Z25scan_block_sums_exclusiveILi512EEvPKiPii:
	.zero		5120


//--------------------- .nv.shared._Z21scan_blocks_exclusiveILi512EEvPKiPiS2_i --------------------------
	.section	.nv.shared._Z21scan_blocks_exclusiveILi512EEvPKiPiS2_i,"aw",@nobits
	.sectionflags	@""
	.align	4
.nv.shared._Z21scan_blocks_exclusiveILi512EEvPKiPiS2_i:
	.zero		5120


//--------------------- .nv.constant0._Z26add_offsets_make_inclusiveILi512EEvPKiS1_PiS1_i --------------------------
	.section	.nv.constant0._Z26add_offsets_make_inclusiveILi512EEvPKiS1_PiS1_i,"a",@progbits
	.sectionflags	@""
	.align	4
.nv.constant0._Z26add_offsets_make_inclusiveILi512EEvPKiS1_PiS1_i:
	.zero		932


//--------------------- .nv.constant0._Z25scan_block_sums_exclusiveILi512EEvPKiPii --------------------------
	.section	.nv.constant0._Z25scan_block_sums_exclusiveILi512EEvPKiPii,"a",@progbits
	.sectionflags	@""
	.align	4
.nv.constant0._Z25scan_block_sums_exclusiveILi512EEvPKiPii:
	.zero		916


//--------------------- .nv.constant0._Z21scan_blocks_exclusiveILi512EEvPKiPiS2_i --------------------------
	.section	.nv.constant0._Z21scan_blocks_exclusiveILi512EEvPKiPiS2_i,"a",@progbits
	.sectionflags	@""
	.align	4
.nv.constant0._Z21scan_blocks_exclusiveILi512EEvPKiPiS2_i:
	.zero		924


//--------------------- SYMBOLS --------------------------

	.type		.nv.reservedSmem.offset0,@object
	.size		.nv.reservedSmem.offset0,0x4
	.type		.nv.reservedSmem.cap,@object
	.size		.nv.reservedSmem.cap,0x4
